	.target	sm_90a

	.elftype	@"ET_EXEC"


//--------------------- .note.nv.tkinfo           --------------------------
	.section	.note.nv.tkinfo,"",@"SHT_NOTE"
	.sectionflags	@"SHF_NOTE_NV_TKINFO"
	.tkinfo
        /*0018*/ 	.word	0x00000002
        /*0030*/ 	.string	""
        /*0030*/ 	.string	"ptxas"
        /*0030*/ 	.string	"Cuda compilation tools, release 13.0, V13.0.88"
        /*0030*/ 	.string	"Build cuda_13.0.r13.0/compiler.36424714_0"
        /*0030*/ 	.string	"-v  -suppress-debug-info  -lineinfo  -arch sm_90a "



//--------------------- .note.nv.cuinfo           --------------------------
	.section	.note.nv.cuinfo,"",@"SHT_NOTE"
	.sectionflags	@"SHF_NOTE_NV_CUINFO"
        /*0018*/ 	.short	0x0002
        /*001a*/ 	.short	0x005a
        /*001c*/ 	.short	0x0082
	.zero		2


//--------------------- .nv.info                  --------------------------
	.section	.nv.info,"",@"SHT_CUDA_INFO"
	.align	4


	//----- nvinfo : EIATTR_REGCOUNT
	.align		4
        /*0000*/ 	.byte	0x04, 0x2f
        /*0002*/ 	.short	(.L_1 - .L_0)
	.align		4
.L_0:
        /*0004*/ 	.word	index@(matmul_kernel)
        /*0008*/ 	.word	0x000000ff


	//----- nvinfo : EIATTR_FRAME_SIZE
	.align		4
.L_1:
        /*000c*/ 	.byte	0x04, 0x11
        /*000e*/ 	.short	(.L_3 - .L_2)
	.align		4
.L_2:
        /*0010*/ 	.word	index@(matmul_kernel)
        /*0014*/ 	.word	0x00000130


	//----- nvinfo : EIATTR_MIN_STACK_SIZE
	.align		4
.L_3:
        /*0018*/ 	.byte	0x04, 0x12
        /*001a*/ 	.short	(.L_5 - .L_4)
	.align		4
.L_4:
        /*001c*/ 	.word	index@(matmul_kernel)
        /*0020*/ 	.word	0x00000130
.L_5:


//--------------------- .nv.compat                --------------------------
	.section	.nv.compat,"",@"SHT_CUDA_COMPAT_INFO"
	.align	4
        /*0000*/ 	.byte	0x02, 0x09, 0x01, 0x00, 0x02, 0x02, 0x04, 0x00, 0x02, 0x05, 0x05, 0x00, 0x03, 0x07, 0x01, 0x01
        /*0010*/ 	.byte	0x02, 0x03, 0x00, 0x00, 0x02, 0x06, 0x01, 0x00, 0x04, 0x0b, 0x08, 0x00, 0x00, 0x00, 0x00, 0x00
        /*0020*/ 	.byte	0x00, 0x00, 0x00, 0x00


//--------------------- .nv.info.matmul_kernel    --------------------------
	.section	.nv.info.matmul_kernel,"",@"SHT_CUDA_INFO"
	.sectionflags	@""
	.align	4


	//----- nvinfo : EIATTR_CUDA_API_VERSION
	.align		4
        /*0000*/ 	.byte	0x04, 0x37
        /*0002*/ 	.short	(.L_7 - .L_6)
.L_6:
        /*0004*/ 	.word	0x00000082


	//----- nvinfo : EIATTR_KPARAM_INFO
	.align		4
.L_7:
        /*0008*/ 	.byte	0x04, 0x17
        /*000a*/ 	.short	(.L_9 - .L_8)
.L_8:
        /*000c*/ 	.word	0x00000000
        /*0010*/ 	.short	0x000d
        /*0012*/ 	.short	0x0048
        /*0014*/ 	.byte	0x00, 0xf4, 0x21, 0x00


	//----- nvinfo : EIATTR_KPARAM_INFO
	.align		4
.L_9:
        /*0018*/ 	.byte	0x04, 0x17
        /*001a*/ 	.short	(.L_11 - .L_10)
.L_10:
        /*001c*/ 	.word	0x00000000
        /*0020*/ 	.short	0x000c
        /*0022*/ 	.short	0x0040
        /*0024*/ 	.byte	0x00, 0xf4, 0x21, 0x00


	//----- nvinfo : EIATTR_KPARAM_INFO
	.align		4
.L_11:
        /*0028*/ 	.byte	0x04, 0x17
        /*002a*/ 	.short	(.L_13 - .L_12)
.L_12:
        /*002c*/ 	.word	0x00000000
        /*0030*/ 	.short	0x000b
        /*0032*/ 	.short	0x0038
        /*0034*/ 	.byte	0x00, 0xf0, 0x11, 0x00


	//----- nvinfo : EIATTR_KPARAM_INFO
	.align		4
.L_13:
        /*0038*/ 	.byte	0x04, 0x17
        /*003a*/ 	.short	(.L_15 - .L_14)
.L_14:
        /*003c*/ 	.word	0x00000000
        /*0040*/ 	.short	0x000a
        /*0042*/ 	.short	0x0034
        /*0044*/ 	.byte	0x00, 0xf0, 0x11, 0x00


	//----- nvinfo : EIATTR_KPARAM_INFO
	.align		4
.L_15:
        /*0048*/ 	.byte	0x04, 0x17
        /*004a*/ 	.short	(.L_17 - .L_16)
.L_16:
        /*004c*/ 	.word	0x00000000
        /*0050*/ 	.short	0x0009
        /*0052*/ 	.short	0x0030
        /*0054*/ 	.byte	0x00, 0xf0, 0x11, 0x00


	//----- nvinfo : EIATTR_KPARAM_INFO
	.align		4
.L_17:
        /*0058*/ 	.byte	0x04, 0x17
        /*005a*/ 	.short	(.L_19 - .L_18)
.L_18:
        /*005c*/ 	.word	0x00000000
        /*0060*/ 	.short	0x0008
        /*0062*/ 	.short	0x002c
        /*0064*/ 	.byte	0x00, 0xf0, 0x11, 0x00


	//----- nvinfo : EIATTR_KPARAM_INFO
	.align		4
.L_19:
        /*0068*/ 	.byte	0x04, 0x17
        /*006a*/ 	.short	(.L_21 - .L_20)
.L_20:
        /*006c*/ 	.word	0x00000000
        /*0070*/ 	.short	0x0007
        /*0072*/ 	.short	0x0028
        /*0074*/ 	.byte	0x00, 0xf0, 0x11, 0x00


	//----- nvinfo : EIATTR_KPARAM_INFO
	.align		4
.L_21:
        /*0078*/ 	.byte	0x04, 0x17
        /*007a*/ 	.short	(.L_23 - .L_22)
.L_22:
        /*007c*/ 	.word	0x00000000
        /*0080*/ 	.short	0x0006
        /*0082*/ 	.short	0x0024
        /*0084*/ 	.byte	0x00, 0xf0, 0x11, 0x00


	//----- nvinfo : EIATTR_KPARAM_INFO
	.align		4
.L_23:
        /*0088*/ 	.byte	0x04, 0x17
        /*008a*/ 	.short	(.L_25 - .L_24)
.L_24:
        /*008c*/ 	.word	0x00000000
        /*0090*/ 	.short	0x0005
        /*0092*/ 	.short	0x0020
        /*0094*/ 	.byte	0x00, 0xf0, 0x11, 0x00


	//----- nvinfo : EIATTR_KPARAM_INFO
	.align		4
.L_25:
        /*0098*/ 	.byte	0x04, 0x17
        /*009a*/ 	.short	(.L_27 - .L_26)
.L_26:
        /*009c*/ 	.word	0x00000000
        /*00a0*/ 	.short	0x0004
        /*00a2*/ 	.short	0x001c
        /*00a4*/ 	.byte	0x00, 0xf0, 0x11, 0x00


	//----- nvinfo : EIATTR_KPARAM_INFO
	.align		4
.L_27:
        /*00a8*/ 	.byte	0x04, 0x17
        /*00aa*/ 	.short	(.L_29 - .L_28)
.L_28:
        /*00ac*/ 	.word	0x00000000
        /*00b0*/ 	.short	0x0003
        /*00b2*/ 	.short	0x0018
        /*00b4*/ 	.byte	0x00, 0xf0, 0x11, 0x00


	//----- nvinfo : EIATTR_KPARAM_INFO
	.align		4
.L_29:
        /*00b8*/ 	.byte	0x04, 0x17
        /*00ba*/ 	.short	(.L_31 - .L_30)
.L_30:
        /*00bc*/ 	.word	0x00000000
        /*00c0*/ 	.short	0x0002
        /*00c2*/ 	.short	0x0010
        /*00c4*/ 	.byte	0x00, 0xf4, 0x21, 0x00


	//----- nvinfo : EIATTR_KPARAM_INFO
	.align		4
.L_31:
        /*00c8*/ 	.byte	0x04, 0x17
        /*00ca*/ 	.short	(.L_33 - .L_32)
.L_32:
        /*00cc*/ 	.word	0x00000000
        /*00d0*/ 	.short	0x0001
        /*00d2*/ 	.short	0x0008
        /*00d4*/ 	.byte	0x00, 0xf4, 0x21, 0x00


	//----- nvinfo : EIATTR_KPARAM_INFO
	.align		4
.L_33:
        /*00d8*/ 	.byte	0x04, 0x17
        /*00da*/ 	.short	(.L_35 - .L_34)
.L_34:
        /*00dc*/ 	.word	0x00000000
        /*00e0*/ 	.short	0x0000
        /*00e2*/ 	.short	0x0000
        /*00e4*/ 	.byte	0x00, 0xf4, 0x21, 0x00


	//----- nvinfo : EIATTR_SPARSE_MMA_MASK
	.align		4
.L_35:
        /*00e8*/ 	.byte	0x03, 0x50
        /*00ea*/ 	.short	0x0000


	//----- nvinfo : EIATTR_MAXREG_COUNT
	.align		4
        /*00ec*/ 	.byte	0x03, 0x1b
        /*00ee*/ 	.short	0x00ff


	//----- nvinfo : EIATTR_NUM_BARRIERS
	.align		4
        /*00f0*/ 	.byte	0x02, 0x4c
        /*00f2*/ 	.byte	0x01
	.zero		1


	//----- nvinfo : EIATTR_ANNOTATIONS
	.align		4
        /*00f4*/ 	.byte	0x04, 0x55
        /*00f6*/ 	.short	(.L_37 - .L_36)


	//   ....[0]....
.L_36:
        /*00f8*/ 	.word	0x00000001
        /*00fc*/ 	.byte	0x50, 0x07, 0x00, 0x00, 0x01, 0x00, 0x00, 0x00, 0x20, 0x43, 0x00, 0x00, 0x01, 0x00, 0x00, 0x00
        /* <DEDUP_REMOVED lines=94> */
        /*06ec*/ 	.byte	0x00, 0x8a, 0x00, 0x00, 0x01, 0x00, 0x00, 0x00, 0x30, 0x90, 0x00, 0x00


	//----- nvinfo : EIATTR_MERCURY_ISA_VERSION
	.align		4
.L_37:
        /*06f8*/ 	.byte	0x03, 0x5f
        /*06fa*/ 	.short	0x0101


	//----- nvinfo : EIATTR_EXIT_INSTR_OFFSETS
	.align		4
        /*06fc*/ 	.byte	0x04, 0x1c
        /*06fe*/ 	.short	(.L_39 - .L_38)


	//   ....[0]....
.L_38:
        /*0700*/ 	.word	0x0000d3e0


	//   ....[1]....
        /*0704*/ 	.word	0x0000d410


	//----- nvinfo : EIATTR_REQNTID
	.align		4
.L_39:
        /*0708*/ 	.byte	0x04, 0x10
        /*070a*/ 	.short	(.L_41 - .L_40)
.L_40:
        /*070c*/ 	.word	0x00000080
        /*0710*/ 	.word	0x00000001
        /*0714*/ 	.word	0x00000001


	//----- nvinfo : EIATTR_CBANK_PARAM_SIZE
	.align		4
.L_41:
        /*0718*/ 	.byte	0x03, 0x19
        /*071a*/ 	.short	0x0050


	//----- nvinfo : EIATTR_PARAM_CBANK
	.align		4
        /*071c*/ 	.byte	0x04, 0x0a
        /*071e*/ 	.short	(.L_43 - .L_42)
	.align		4
.L_42:
        /*0720*/ 	.word	index@(.nv.constant0.matmul_kernel)
        /*0724*/ 	.short	0x0210
        /*0726*/ 	.short	0x0050


	//----- nvinfo : EIATTR_SW_WAR
	.align		4
.L_43:
        /*0728*/ 	.byte	0x04, 0x36
        /*072a*/ 	.short	(.L_45 - .L_44)
.L_44:
        /*072c*/ 	.word	0x00000008
.L_45:


//--------------------- .nv.callgraph             --------------------------
	.section	.nv.callgraph,"",@"SHT_CUDA_CALLGRAPH"
	.align	4
	.sectionentsize	8
	.align		4
        /*0000*/ 	.word	0x00000000
	.align		4
        /*0004*/ 	.word	0xffffffff
	.align		4
        /*0008*/ 	.word	0x00000000
	.align		4
        /*000c*/ 	.word	0xfffffffe
	.align		4
        /*0010*/ 	.word	0x00000000
	.align		4
        /*0014*/ 	.word	0xfffffffd
	.align		4
        /*0018*/ 	.word	0x00000000
	.align		4
        /*001c*/ 	.word	0xfffffffc


//--------------------- .text.matmul_kernel       --------------------------
	.section	.text.matmul_kernel,"ax",@progbits
	.align	128
        .global         matmul_kernel
        .type           matmul_kernel,@function
        .size           matmul_kernel,(.L_x_3 - matmul_kernel)
        .other          matmul_kernel,@"STO_CUDA_ENTRY STV_DEFAULT"
matmul_kernel:
.text.matmul_kernel:
[----:B------:R-:W0:Y:S08]  /*0000*/  LDC R1, c[0x0][0x28] ;  /* 0x00000a00ff017b82 */ /* 0x000e300000000800 */
[----:B------:R-:W1:Y:S01]  /*0010*/  LDC.64 R44, c[0x0][0x228] ;  /* 0x00008a00ff2c7b82 */ /* 0x000e620000000a00 */
[----:B------:R-:W2:Y:S01]  /*0020*/  S2R R5, SR_CTAID.X ;  /* 0x0000000000057919 */ /* 0x000ea20000002500 */
[----:B0-----:R-:W-:Y:S01]  /*0030*/  VIADD R1, R1, 0xfffffed0 ;  /* 0xfffffed001017836 */ /* 0x001fe20000000000 */
[----:B------:R-:W-:Y:S01]  /*0040*/  UMOV UR8, 0x400 ;  /* 0x0000040000087882 */ /* 0x000fe20000000000 */
[----:B------:R-:W-:Y:S01]  /*0050*/  ULDC.64 UR10, c[0x0][0x208] ;  /* 0x00008200000a7ab9 */ /* 0x000fe20000000a00 */
[----:B------:R-:W0:Y:S01]  /*0060*/  S2R R184, SR_TID.X ;  /* 0x0000000000b87919 */ /* 0x000e220000002100 */
[----:B------:R-:W-:-:S02]  /*0070*/  CS2R R68, SRZ ;  /* 0x0000000000447805 */ /* 0x000fc4000001ff00 */
[----:B------:R-:W-:Y:S01]  /*0080*/  CS2R R70, SRZ ;  /* 0x0000000000467805 */ /* 0x000fe2000001ff00 */
[----:B------:R-:W3:Y:S01]  /*0090*/  LDC R181, c[0x0][0x230] ;  /* 0x00008c00ffb57b82 */ /* 0x000ee20000000800 */
[----:B------:R-:W-:Y:S02]  /*00a0*/  CS2R R60, SRZ ;  /* 0x00000000003c7805 */ /* 0x000fe4000001ff00 */
[----:B------:R-:W-:Y:S02]  /*00b0*/  CS2R R62, SRZ ;  /* 0x00000000003e7805 */ /* 0x000fe4000001ff00 */
[----:B------:R-:W-:Y:S02]  /*00c0*/  CS2R R52, SRZ ;  /* 0x0000000000347805 */ /* 0x000fe4000001ff00 */
[----:B------:R-:W-:Y:S02]  /*00d0*/  CS2R R54, SRZ ;  /* 0x0000000000367805 */ /* 0x000fe4000001ff00 */
[----:B------:R-:W-:-:S02]  /*00e0*/  CS2R R48, SRZ ;  /* 0x0000000000307805 */ /* 0x000fc4000001ff00 */
[----:B------:R-:W-:Y:S02]  /*00f0*/  CS2R R50, SRZ ;  /* 0x0000000000327805 */ /* 0x000fe4000001ff00 */
[----:B------:R-:W-:Y:S01]  /*0100*/  CS2R R56, SRZ ;  /* 0x0000000000387805 */ /* 0x000fe2000001ff00 */
[----:B------:R-:W4:Y:S01]  /*0110*/  S2UR UR4, SR_CgaCtaId ;  /* 0x00000000000479c3 */ /* 0x000f220000008800 */
[----:B------:R-:W-:Y:S02]  /*0120*/  CS2R R58, SRZ ;  /* 0x00000000003a7805 */ /* 0x000fe4000001ff00 */
[----:B------:R-:W-:Y:S02]  /*0130*/  CS2R R64, SRZ ;  /* 0x0000000000407805 */ /* 0x000fe4000001ff00 */
[----:B------:R-:W-:Y:S02]  /*0140*/  CS2R R66, SRZ ;  /* 0x0000000000427805 */ /* 0x000fe4000001ff00 */
[----:B------:R-:W-:-:S02]  /*0150*/  CS2R R72, SRZ ;  /* 0x0000000000487805 */ /* 0x000fc4000001ff00 */
[----:B------:R-:W-:Y:S02]  /*0160*/  CS2R R74, SRZ ;  /* 0x00000000004a7805 */ /* 0x000fe4000001ff00 */
[----:B------:R-:W-:Y:S02]  /*0170*/  CS2R R80, SRZ ;  /* 0x0000000000507805 */ /* 0x000fe4000001ff00 */
[----:B------:R-:W-:Y:S01]  /*0180*/  CS2R R82, SRZ ;  /* 0x0000000000527805 */ /* 0x000fe2000001ff00 */
[----:B-1----:R-:W-:Y:S01]  /*0190*/  VIADD R0, R45, 0xff ;  /* 0x000000ff2d007836 */ /* 0x002fe20000000000 */
[----:B------:R-:W-:Y:S02]  /*01a0*/  CS2R R88, SRZ ;  /* 0x0000000000587805 */ /* 0x000fe4000001ff00 */
[----:B------:R-:W-:Y:S02]  /*01b0*/  CS2R R90, SRZ ;  /* 0x00000000005a7805 */ /* 0x000fe4000001ff00 */
[----:B------:R-:W-:-:S02]  /*01c0*/  CS2R R96, SRZ ;  /* 0x0000000000607805 */ /* 0x000fc4000001ff00 */
[----:B------:R-:W-:Y:S02]  /*01d0*/  CS2R R98, SRZ ;  /* 0x0000000000627805 */ /* 0x000fe4000001ff00 */
[----:B------:R-:W-:Y:S02]  /*01e0*/  SHF.R.S32.HI R3, RZ, 0x1f, R0 ;  /* 0x0000001fff037819 */ /* 0x000fe40000011400 */
[----:B------:R-:W-:Y:S02]  /*01f0*/  CS2R R104, SRZ ;  /* 0x0000000000687805 */ /* 0x000fe4000001ff00 */
[----:B------:R-:W-:Y:S01]  /*0200*/  CS2R R106, SRZ ;  /* 0x00000000006a7805 */ /* 0x000fe2000001ff00 */
[----:B---3--:R-:W-:Y:S01]  /*0210*/  VIADD R181, R181, 0x1f ;  /* 0x0000001fb5b57836 */ /* 0x008fe20000000000 */
[----:B------:R-:W-:Y:S02]  /*0220*/  LEA.HI R3, R3, R0, RZ, 0x8 ;  /* 0x0000000003037211 */ /* 0x000fe400078f40ff */
[----:B------:R-:W-:-:S02]  /*0230*/  CS2R R112, SRZ ;  /* 0x0000000000707805 */ /* 0x000fc4000001ff00 */
[----:B--2---:R-:W-:Y:S02]  /*0240*/  IABS R8, R5 ;  /* 0x0000000500087213 */ /* 0x004fe40000000000 */
[----:B------:R-:W-:Y:S02]  /*0250*/  CS2R R114, SRZ ;  /* 0x0000000000727805 */ /* 0x000fe4000001ff00 */
[----:B------:R-:W-:Y:S02]  /*0260*/  SHF.R.S32.HI R3, RZ, 0x8, R3 ;  /* 0x00000008ff037819 */ /* 0x000fe40000011403 */
[----:B------:R-:W-:Y:S02]  /*0270*/  CS2R R120, SRZ ;  /* 0x0000000000787805 */ /* 0x000fe4000001ff00 */
[----:B------:R-:W-:Y:S01]  /*0280*/  CS2R R122, SRZ ;  /* 0x00000000007a7805 */ /* 0x000fe2000001ff00 */
[----:B----4-:R-:W-:Y:S01]  /*0290*/  ULEA UR8, UR4, UR8, 0x18 ;  /* 0x0000000804087291 */ /* 0x010fe2000f8ec03f */
[----:B------:R-:W-:Y:S01]  /*02a0*/  CS2R R128, SRZ ;  /* 0x0000000000807805 */ /* 0x000fe2000001ff00 */
[----:B------:R-:W-:Y:S01]  /*02b0*/  IMAD.SHL.U32 R4, R3, 0x4, RZ ;  /* 0x0000000403047824 */ /* 0x000fe200078e00ff */
[----:B------:R-:W-:-:S02]  /*02c0*/  CS2R R130, SRZ ;  /* 0x0000000000827805 */ /* 0x000fc4000001ff00 */
[----:B------:R-:W-:Y:S02]  /*02d0*/  CS2R R136, SRZ ;  /* 0x0000000000887805 */ /* 0x000fe4000001ff00 */
[----:B------:R-:W-:Y:S02]  /*02e0*/  CS2R R138, SRZ ;  /* 0x00000000008a7805 */ /* 0x000fe4000001ff00 */
[----:B------:R-:W-:Y:S02]  /*02f0*/  CS2R R144, SRZ ;  /* 0x0000000000907805 */ /* 0x000fe4000001ff00 */
[-C--:B------:R-:W-:Y:S02]  /*0300*/  IABS R7, R4.reuse ;  /* 0x0000000400077213 */ /* 0x080fe40000000000 */
[----:B------:R-:W-:Y:S02]  /*0310*/  CS2R R146, SRZ ;  /* 0x0000000000927805 */ /* 0x000fe4000001ff00 */
[----:B------:R-:W-:Y:S01]  /*0320*/  IABS R10, R4 ;  /* 0x00000004000a7213 */ /* 0x000fe20000000000 */
[----:B------:R-:W1:Y:S08]  /*0330*/  I2F.RP R0, R7 ;  /* 0x0000000700007306 */ /* 0x000e700000209400 */
[----:B-1----:R-:W1:Y:S02]  /*0340*/  MUFU.RCP R0, R0 ;  /* 0x0000000000007308 */ /* 0x002e640000001000 */
[----:B-1----:R-:W-:-:S02]  /*0350*/  VIADD R2, R0, 0xffffffe ;  /* 0x0ffffffe00027836 */ /* 0x002fc40000000000 */
[----:B------:R-:W-:-:S04]  /*0360*/  IMAD.MOV R0, RZ, RZ, -R10 ;  /* 0x000000ffff007224 */ /* 0x000fc800078e0a0a */
[----:B------:R1:W2:Y:S02]  /*0370*/  F2I.FTZ.U32.TRUNC.NTZ R3, R2 ;  /* 0x0000000200037305 */ /* 0x0002a4000021f000 */
[----:B-1----:R-:W-:Y:S02]  /*0380*/  IMAD.MOV.U32 R2, RZ, RZ, RZ ;  /* 0x000000ffff027224 */ /* 0x002fe400078e00ff */
[----:B--2---:R-:W-:-:S04]  /*0390*/  IMAD.MOV R6, RZ, RZ, -R3 ;  /* 0x000000ffff067224 */ /* 0x004fc800078e0a03 */
[----:B------:R-:W-:Y:S02]  /*03a0*/  IMAD R9, R6, R7, RZ ;  /* 0x0000000706097224 */ /* 0x000fe400078e02ff */
[----:B------:R-:W-:Y:S02]  /*03b0*/  IMAD.MOV.U32 R6, RZ, RZ, R8 ;  /* 0x000000ffff067224 */ /* 0x000fe400078e0008 */
[----:B------:R-:W-:-:S06]  /*03c0*/  IMAD.HI.U32 R3, R3, R9, R2 ;  /* 0x0000000903037227 */ /* 0x000fcc00078e0002 */
[----:B------:R-:W-:-:S04]  /*03d0*/  IMAD.HI.U32 R3, R3, R6, RZ ;  /* 0x0000000603037227 */ /* 0x000fc800078e00ff */
[----:B------:R-:W-:-:S05]  /*03e0*/  IMAD R0, R3, R0, R6 ;  /* 0x0000000003007224 */ /* 0x000fca00078e0206 */
[----:B------:R-:W-:-:S13]  /*03f0*/  ISETP.GT.U32.AND P1, PT, R7, R0, PT ;  /* 0x000000000700720c */ /* 0x000fda0003f24070 */
[----:B------:R-:W-:Y:S02]  /*0400*/  @!P1 IMAD.IADD R0, R0, 0x1, -R7 ;  /* 0x0000000100009824 */ /* 0x000fe400078e0a07 */
[----:B------:R-:W-:Y:S01]  /*0410*/  @!P1 VIADD R3, R3, 0x1 ;  /* 0x0000000103039836 */ /* 0x000fe20000000000 */
[----:B------:R-:W-:Y:S02]  /*0420*/  ISETP.NE.AND P1, PT, R4, RZ, PT ;  /* 0x000000ff0400720c */ /* 0x000fe40003f25270 */
[----:B------:R-:W-:Y:S02]  /*0430*/  ISETP.GE.U32.AND P0, PT, R0, R7, PT ;  /* 0x000000070000720c */ /* 0x000fe40003f06070 */
[----:B------:R-:W-:-:S04]  /*0440*/  LOP3.LUT R0, R5, R4, RZ, 0x3c, !PT ;  /* 0x0000000405007212 */ /* 0x000fc800078e3cff */
[----:B------:R-:W-:Y:S01]  /*0450*/  ISETP.GE.AND P2, PT, R0, RZ, PT ;  /* 0x000000ff0000720c */ /* 0x000fe20003f46270 */
[----:B------:R-:W-:-:S06]  /*0460*/  VIADD R0, R44, 0x3f ;  /* 0x0000003f2c007836 */ /* 0x000fcc0000000000 */
[----:B------:R-:W-:-:S04]  /*0470*/  @P0 VIADD R3, R3, 0x1 ;  /* 0x0000000103030836 */ /* 0x000fc80000000000 */
[----:B------:R-:W-:Y:S01]  /*0480*/  IMAD.MOV.U32 R2, RZ, RZ, R3 ;  /* 0x000000ffff027224 */ /* 0x000fe200078e0003 */
[----:B------:R-:W-:-:S03]  /*0490*/  SHF.R.S32.HI R3, RZ, 0x1f, R0 ;  /* 0x0000001fff037819 */ /* 0x000fc60000011400 */
[----:B------:R-:W-:Y:S01]  /*04a0*/  @!P2 IMAD.MOV R2, RZ, RZ, -R2 ;  /* 0x000000ffff02a224 */ /* 0x000fe200078e0a02 */
[----:B------:R-:W-:Y:S02]  /*04b0*/  @!P1 LOP3.LUT R2, RZ, R4, RZ, 0x33, !PT ;  /* 0x00000004ff029212 */ /* 0x000fe400078e33ff */
[----:B------:R-:W-:-:S03]  /*04c0*/  LEA.HI R3, R3, R0, RZ, 0x6 ;  /* 0x0000000003037211 */ /* 0x000fc600078f30ff */
[----:B------:R-:W-:Y:S02]  /*04d0*/  IMAD.SHL.U32 R6, R2, 0x4, RZ ;  /* 0x0000000402067824 */ /* 0x000fe400078e00ff */
[----:B------:R-:W-:-:S03]  /*04e0*/  IMAD.MOV R2, RZ, RZ, -R2 ;  /* 0x000000ffff027224 */ /* 0x000fc600078e0a02 */
[----:B------:R-:W-:Y:S01]  /*04f0*/  LEA.HI.SX32 R3, R3, -R6, 0x1a ;  /* 0x8000000603037211 */ /* 0x000fe200078fd2ff */
[----:B------:R-:W-:-:S03]  /*0500*/  IMAD R4, R4, R2, R5 ;  /* 0x0000000204047224 */ /* 0x000fc600078e0205 */
[----:B------:R-:W-:Y:S02]  /*0510*/  VIMNMX R11, R3, 0x4, PT ;  /* 0x00000004030b7848 */ /* 0x000fe40003fe0100 */
[----:B------:R-:W-:Y:S02]  /*0520*/  IABS R9, R4 ;  /* 0x0000000400097213 */ /* 0x000fe40000000000 */
[----:B------:R-:W-:-:S04]  /*0530*/  IABS R7, R11 ;  /* 0x0000000b00077213 */ /* 0x000fc80000000000 */
[----:B------:R-:W1:Y:S08]  /*0540*/  I2F.RP R0, R7 ;  /* 0x0000000700007306 */ /* 0x000e700000209400 */
[----:B-1----:R-:W1:Y:S02]  /*0550*/  MUFU.RCP R0, R0 ;  /* 0x0000000000007308 */ /* 0x002e640000001000 */
[----:B-1----:R-:W-:-:S06]  /*0560*/  VIADD R3, R0, 0xffffffe ;  /* 0x0ffffffe00037836 */ /* 0x002fcc0000000000 */
[----:B------:R-:W1:Y:S02]  /*0570*/  F2I.FTZ.U32.TRUNC.NTZ R3, R3 ;  /* 0x0000000300037305 */ /* 0x000e64000021f000 */
[----:B-1----:R-:W-:-:S04]  /*0580*/  IMAD.MOV R8, RZ, RZ, -R3 ;  /* 0x000000ffff087224 */ /* 0x002fc800078e0a03 */
[----:B------:R-:W-:Y:S01]  /*0590*/  IMAD.MOV.U32 R2, RZ, RZ, R8 ;  /* 0x000000ffff027224 */ /* 0x000fe200078e0008 */
[----:B------:R-:W-:-:S03]  /*05a0*/  IABS R8, R11 ;  /* 0x0000000b00087213 */ /* 0x000fc60000000000 */
[----:B------:R-:W-:Y:S02]  /*05b0*/  IMAD R5, R2, R7, RZ ;  /* 0x0000000702057224 */ /* 0x000fe400078e02ff */
[----:B------:R-:W-:Y:S02]  /*05c0*/  IMAD.MOV.U32 R2, RZ, RZ, RZ ;  /* 0x000000ffff027224 */ /* 0x000fe400078e00ff */
[----:B------:R-:W-:Y:S02]  /*05d0*/  IMAD.MOV R0, RZ, RZ, -R8 ;  /* 0x000000ffff007224 */ /* 0x000fe400078e0a08 */
        /* <DEDUP_REMOVED lines=9> */
[----:B------:R-:W-:-:S07]  /*0670*/  ISETP.GE.AND P2, PT, R0, RZ, PT ;  /* 0x000000ff0000720c */ /* 0x000fce0003f46270 */
[----:B------:R-:W-:Y:S01]  /*0680*/  @P0 VIADD R2, R2, 0x1 ;  /* 0x0000000102020836 */ /* 0x000fe20000000000 */
[----:B------:R-:W-:-:S03]  /*0690*/  ISETP.GE.AND P0, PT, R181, 0x20, PT ;  /* 0x00000020b500780c */ /* 0x000fc60003f06270 */
[----:B------:R-:W-:Y:S01]  /*06a0*/  IMAD.MOV.U32 R3, RZ, RZ, R2 ;  /* 0x000000ffff037224 */ /* 0x000fe200078e0002 */
[----:B0-----:R-:W-:-:S03]  /*06b0*/  LOP3.LUT R2, R184, 0x3f, RZ, 0xc0, !PT ;  /* 0x0000003fb8027812 */ /* 0x001fc600078ec0ff */
[----:B------:R-:W-:Y:S01]  /*06c0*/  @!P2 IMAD.MOV R3, RZ, RZ, -R3 ;  /* 0x000000ffff03a224 */ /* 0x000fe200078e0a03 */
[----:B------:R-:W-:-:S05]  /*06d0*/  @!P1 LOP3.LUT R3, RZ, R11, RZ, 0x33, !PT ;  /* 0x0000000bff039212 */ /* 0x000fca00078e33ff */
[----:B------:R-:W-:Y:S02]  /*06e0*/  IMAD.MOV R0, RZ, RZ, -R3 ;  /* 0x000000ffff007224 */ /* 0x000fe400078e0a03 */
[----:B------:R-:W-:Y:S02]  /*06f0*/  IMAD.SHL.U32 R3, R3, 0x100, RZ ;  /* 0x0000010003037824 */ /* 0x000fe400078e00ff */
[----:B------:R-:W-:-:S04]  /*0700*/  IMAD R0, R11, R0, R4 ;  /* 0x000000000b007224 */ /* 0x000fc800078e0204 */
[----:B------:R-:W-:Y:S01]  /*0710*/  IMAD.IADD R5, R6, 0x1, R0 ;  /* 0x0000000106057824 */ /* 0x000fe200078e0200 */
[----:B------:R-:W-:-:S03]  /*0720*/  SHF.R.U32.HI R0, RZ, 0x6, R184 ;  /* 0x00000006ff007819 */ /* 0x000fc600000116b8 */
[----:B------:R-:W-:Y:S01]  /*0730*/  IMAD R22, R5, 0x40, R2 ;  /* 0x0000004005167824 */ /* 0x000fe200078e0202 */
[----:B------:R-:W-:-:S04]  /*0740*/  SGXT.U32 R0, R0, 0x1 ;  /* 0x000000010000781a */ /* 0x000fc80000000000 */
[----:B------:R0:W-:Y:S01]  /*0750*/  STL [R1+0x9c], R22 ;  /* 0x00009c1601007387 */ /* 0x0001e20000100800 */
[----:B------:R-:W-:Y:S05]  /*0760*/  @!P0 BRA `(.L_x_0) ;  /* 0x0000008800208947 */ /* 0x000fea0003800000 */
[----:B------:R-:W-:Y:S01]  /*0770*/  IABS R20, R44 ;  /* 0x0000002c00147213 */ /* 0x000fe20000000000 */
[----:B------:R-:W-:Y:S01]  /*0780*/  ULDC UR4, c[0x0][0x234] ;  /* 0x00008d0000047ab9 */ /* 0x000fe20000000800 */
[----:B------:R-:W-:Y:S01]  /*0790*/  IABS R5, R45 ;  /* 0x0000002d00057213 */ /* 0x000fe20000000000 */
[----:B------:R-:W-:Y:S01]  /*07a0*/  ULDC.64 UR6, c[0x0][0x210] ;  /* 0x0000840000067ab9 */ /* 0x000fe20000000a00 */
[----:B------:R-:W1:Y:S01]  /*07b0*/  I2F.RP R7, R20 ;  /* 0x0000001400077306 */ /* 0x000e620000209400 */
[----:B------:R-:W-:Y:S01]  /*07c0*/  IABS R12, R22 ;  /* 0x00000016000c7213 */ /* 0x000fe20000000000 */
[----:B------:R-:W-:Y:S01]  /*07d0*/  ULDC UR5, c[0x0][0x240] ;  /* 0x0000900000057ab9 */ /* 0x000fe20000000800 */
[----:B------:R-:W-:Y:S01]  /*07e0*/  SHF.R.U32.HI R6, RZ, 0x5, R184 ;  /* 0x00000005ff067819 */ /* 0x000fe200000116b8 */
[----:B------:R-:W-:Y:S01]  /*07f0*/  IMAD.SHL.U32 R2, R2, 0x2, RZ ;  /* 0x0000000202027824 */ /* 0x000fe200078e00ff */
[----:B------:R-:W-:Y:S01]  /*0800*/  ISETP.GE.AND P6, PT, R22, RZ, PT ;  /* 0x000000ff1600720c */ /* 0x000fe20003fc6270 */
[----:B------:R-:W2:Y:S01]  /*0810*/  LDC R144, c[0x0][0x238] ;  /* 0x00008e00ff907b82 */ /* 0x000ea20000000800 */
[----:B------:R-:W-:Y:S01]  /*0820*/  SGXT.U32 R6, R6, 0x2 ;  /* 0x000000020606781a */ /* 0x000fe20000000000 */
[----:B------:R-:W3:Y:S01]  /*0830*/  I2F.RP R4, R5 ;  /* 0x0000000500047306 */ /* 0x000ee20000209400 */
[----:B------:R-:W-:-:S02]  /*0840*/  LOP3.LUT R191, R184, 0x1f, RZ, 0xc0, !PT ;  /* 0x0000001fb8bf7812 */ /* 0x000fc400078ec0ff */
[----:B------:R-:W-:Y:S02]  /*0850*/  CS2R R102, SRZ ;  /* 0x0000000000667805 */ /* 0x000fe4000001ff00 */
[----:B------:R-:W-:Y:S02]  /*0860*/  LOP3.LUT R6, R3, R6, RZ, 0xfc, !PT ;  /* 0x0000000603067212 */ /* 0x000fe400078efcff */
[----:B------:R-:W-:Y:S02]  /*0870*/  CS2R R104, SRZ ;  /* 0x0000000000687805 */ /* 0x000fe4000001ff00 */
[----:B------:R-:W-:Y:S02]  /*0880*/  LOP3.LUT R136, R0, 0x10, RZ, 0xfc, !PT ;  /* 0x0000001000887812 */ /* 0x000fe400078efcff */
[----:B------:R-:W-:Y:S02]  /*0890*/  CS2R R106, SRZ ;  /* 0x00000000006a7805 */ /* 0x000fe4000001ff00 */
[C---:B------:R-:W-:Y:S01]  /*08a0*/  LOP3.LUT R17, R6.reuse, 0xf0, RZ, 0xfc, !PT ;  /* 0x000000f006117812 */ /* 0x040fe200078efcff */
[----:B-1----:R-:W1:Y:S01]  /*08b0*/  MUFU.RCP R7, R7 ;  /* 0x0000000700077308 */ /* 0x002e620000001000 */
[----:B------:R-:W-:-:S02]  /*08c0*/  LOP3.LUT R19, R6, 0xec, RZ, 0xfc, !PT ;  /* 0x000000ec06137812 */ /* 0x000fc400078efcff */
[----:B------:R-:W-:Y:S02]  /*08d0*/  CS2R R108, SRZ ;  /* 0x00000000006c7805 */ /* 0x000fe4000001ff00 */
[C---:B------:R-:W-:Y:S02]  /*08e0*/  LOP3.LUT R21, R6.reuse, 0xe8, RZ, 0xfc, !PT ;  /* 0x000000e806157812 */ /* 0x040fe400078efcff */
[----:B------:R-:W-:Y:S02]  /*08f0*/  CS2R R110, SRZ ;  /* 0x00000000006e7805 */ /* 0x000fe4000001ff00 */
[----:B------:R-:W-:Y:S02]  /*0900*/  IABS R16, R19 ;  /* 0x0000001300107213 */ /* 0x000fe40000000000 */
[----:B------:R-:W-:Y:S02]  /*0910*/  CS2R R112, SRZ ;  /* 0x0000000000707805 */ /* 0x000fe4000001ff00 */
[----:B------:R-:W-:Y:S01]  /*0920*/  IABS R18, R21 ;  /* 0x0000001500127213 */ /* 0x000fe20000000000 */
[----:B---3--:R-:W3:Y:S01]  /*0930*/  MUFU.RCP R4, R4 ;  /* 0x0000000400047308 */ /* 0x008ee20000001000 */
[----:B------:R-:W-:-:S02]  /*0940*/  LOP3.LUT R23, R6, 0xd8, RZ, 0xfc, !PT ;  /* 0x000000d806177812 */ /* 0x000fc400078efcff */
[----:B------:R-:W-:Y:S02]  /*0950*/  CS2R R114, SRZ ;  /* 0x0000000000727805 */ /* 0x000fe4000001ff00 */
[----:B------:R-:W-:Y:S02]  /*0960*/  ISETP.GE.AND P4, PT, R17, RZ, PT ;  /* 0x000000ff1100720c */ /* 0x000fe40003f86270 */
[----:B------:R-:W-:Y:S02]  /*0970*/  CS2R R116, SRZ ;  /* 0x0000000000747805 */ /* 0x000fe4000001ff00 */
[C---:B0-----:R-:W-:Y:S02]  /*0980*/  LOP3.LUT R22, R6.reuse, 0xe0, RZ, 0xfc, !PT ;  /* 0x000000e006167812 */ /* 0x041fe400078efcff */
[----:B------:R-:W-:Y:S02]  /*0990*/  CS2R R118, SRZ ;  /* 0x0000000000767805 */ /* 0x000fe4000001ff00 */
[----:B------:R-:W-:-:S02]  /*09a0*/  LOP3.LUT R27, R6, 0xc4, RZ, 0xfc, !PT ;  /* 0x000000c4061b7812 */ /* 0x000fc400078efcff */
[----:B------:R-:W-:Y:S01]  /*09b0*/  CS2R R120, SRZ ;  /* 0x0000000000787805 */ /* 0x000fe2000001ff00 */
[----:B-1----:R-:W-:Y:S01]  /*09c0*/  VIADD R10, R7, 0xffffffe ;  /* 0x0ffffffe070a7836 */ /* 0x002fe20000000000 */
[----:B------:R-:W-:Y:S02]  /*09d0*/  LOP3.LUT R25, R6, 0xc8, RZ, 0xfc, !PT ;  /* 0x000000c806197812 */ /* 0x000fe400078efcff */
[----:B------:R-:W-:Y:S02]  /*09e0*/  CS2R R122, SRZ ;  /* 0x00000000007a7805 */ /* 0x000fe4000001ff00 */
[----:B------:R-:W-:Y:S01]  /*09f0*/  IABS R26, R27 ;  /* 0x0000001b001a7213 */ /* 0x000fe20000000000 */
[----:B------:R0:W1:Y:S01]  /*0a00*/  F2I.FTZ.U32.TRUNC.NTZ R11, R10 ;  /* 0x0000000a000b7305 */ /* 0x000062000021f000 */
[----:B------:R-:W-:Y:S02]  /*0a10*/  IABS R24, R25 ;  /* 0x0000001900187213 */ /* 0x000fe40000000000 */
[----:B------:R-:W-:-:S02]  /*0a20*/  CS2R R124, SRZ ;  /* 0x00000000007c7805 */ /* 0x000fc4000001ff00 */
[----:B------:R-:W-:Y:S01]  /*0a30*/  LOP3.LUT R28, R6, 0xc0, RZ, 0xfc, !PT ;  /* 0x000000c0061c7812 */ /* 0x000fe200078efcff */
[----:B---3--:R-:W-:Y:S01]  /*0a40*/  VIADD R8, R4, 0xffffffe ;  /* 0x0ffffffe04087836 */ /* 0x008fe20000000000 */
[C---:B------:R-:W-:Y:S02]  /*0a50*/  LOP3.LUT R29, R6.reuse, 0xac, RZ, 0xfc, !PT ;  /* 0x000000ac061d7812 */ /* 0x040fe400078efcff */
[----:B------:R-:W-:Y:S02]  /*0a60*/  CS2R R126, SRZ ;  /* 0x00000000007e7805 */ /* 0x000fe4000001ff00 */
[C---:B------:R-:W-:Y:S01]  /*0a70*/  LOP3.LUT R33, R6.reuse, 0x94, RZ, 0xfc, !PT ;  /* 0x0000009406217812 */ /* 0x040fe200078efcff */
[----:B------:R3:W4:Y:S01]  /*0a80*/  F2I.FTZ.U32.TRUNC.NTZ R9, R8 ;  /* 0x0000000800097305 */ /* 0x000722000021f000 */
[----:B0-----:R-:W-:Y:S01]  /*0a90*/  IMAD.MOV.U32 R10, RZ, RZ, RZ ;  /* 0x000000ffff0a7224 */ /* 0x001fe200078e00ff */
[----:B------:R-:W-:Y:S02]  /*0aa0*/  LOP3.LUT R37, R6, 0x8c, RZ, 0xfc, !PT ;  /* 0x0000008c06257812 */ /* 0x000fe400078efcff */
[----:B------:R-:W-:-:S02]  /*0ab0*/  CS2R R128, SRZ ;  /* 0x0000000000807805 */ /* 0x000fc4000001ff00 */
[C---:B------:R-:W-:Y:S02]  /*0ac0*/  LOP3.LUT R35, R6.reuse, 0x90, RZ, 0xfc, !PT ;  /* 0x0000009006237812 */ /* 0x040fe400078efcff */
[----:B------:R-:W-:Y:S02]  /*0ad0*/  CS2R R130, SRZ ;  /* 0x0000000000827805 */ /* 0x000fe4000001ff00 */
[----:B------:R-:W-:Y:S01]  /*0ae0*/  IABS R38, R37 ;  /* 0x0000002500267213 */ /* 0x000fe20000000000 */
[--C-:B-1----:R-:W-:Y:S01]  /*0af0*/  IMAD.MOV R13, RZ, RZ, -R11.reuse ;  /* 0x000000ffff0d7224 */ /* 0x102fe200078e0a0b */
[----:B------:R-:W-:Y:S01]  /*0b00*/  IABS R36, R35 ;  /* 0x0000002300247213 */ /* 0x000fe20000000000 */
[----:B---3--:R-:W-:Y:S01]  /*0b10*/  IMAD.MOV.U32 R8, RZ, RZ, RZ ;  /* 0x000000ffff087224 */ /* 0x008fe200078e00ff */
[C---:B------:R-:W-:Y:S01]  /*0b20*/  LOP3.LUT R39, R6.reuse, 0x88, RZ, 0xfc, !PT ;  /* 0x0000008806277812 */ /* 0x040fe200078efcff */
[----:B------:R-:W-:Y:S01]  /*0b30*/  IMAD R7, R13, R20, RZ ;  /* 0x000000140d077224 */ /* 0x000fe200078e02ff */
[C---:B------:R-:W-:Y:S01]  /*0b40*/  LOP3.LUT R40, R6.reuse, 0x84, RZ, 0xfc, !PT ;  /* 0x0000008406287812 */ /* 0x040fe200078efcff */
[----:B------:R-:W-:Y:S01]  /*0b50*/  IMAD.MOV.U32 R13, RZ, RZ, R12 ;  /* 0x000000ffff0d7224 */ /* 0x000fe200078e000c */
[C---:B------:R-:W-:Y:S01]  /*0b60*/  LOP3.LUT R41, R6.reuse, 0x80, RZ, 0xfc, !PT ;  /* 0x0000008006297812 */ /* 0x040fe200078efcff */
[----:B------:R-:W-:Y:S01]  /*0b70*/  IMAD.HI.U32 R10, R11, R7, R10 ;  /* 0x000000070b0a7227 */ /* 0x000fe200078e000a */
[----:B------:R-:W-:-:S02]  /*0b80*/  LOP3.LUT R11, R6, 0xf8, RZ, 0xfc, !PT ;  /* 0x000000f8060b7812 */ /* 0x000fc400078efcff */
[----:B------:R-:W-:Y:S02]  /*0b90*/  CS2R R146, SRZ ;  /* 0x0000000000927805 */ /* 0x000fe4000001ff00 */
[----:B------:R-:W-:Y:S01]  /*0ba0*/  LOP3.LUT R43, R6, 0x68, RZ, 0xfc, !PT ;  /* 0x00000068062b7812 */ /* 0x000fe200078efcff */
[----:B----4-:R-:W-:Y:S01]  /*0bb0*/  IMAD.MOV R4, RZ, RZ, -R9 ;  /* 0x000000ffff047224 */ /* 0x010fe200078e0a09 */
[----:B------:R-:W-:Y:S01]  /*0bc0*/  IABS R12, R11 ;  /* 0x0000000b000c7213 */ /* 0x000fe20000000000 */
[----:B------:R-:W-:Y:S01]  /*0bd0*/  IMAD.HI.U32 R10, R10, R13, RZ ;  /* 0x0000000d0a0a7227 */ /* 0x000fe200078e00ff */
[----:B------:R-:W-:Y:S02]  /*0be0*/  ISETP.GE.AND P2, PT, R11, RZ, PT ;  /* 0x000000ff0b00720c */ /* 0x000fe40003f46270 */
[----:B------:R-:W-:Y:S02]  /*0bf0*/  CS2R R148, SRZ ;  /* 0x0000000000947805 */ /* 0x000fe4000001ff00 */
[C---:B------:R-:W-:Y:S01]  /*0c00*/  LOP3.LUT R47, R6.reuse, 0x60, RZ, 0xfc, !PT ;  /* 0x00000060062f7812 */ /* 0x040fe200078efcff */
[----:B------:R-:W-:Y:S01]  /*0c10*/  IMAD.MOV R10, RZ, RZ, -R10 ;  /* 0x000000ffff0a7224 */ /* 0x000fe200078e0a0a */
[----:B------:R-:W-:Y:S01]  /*0c20*/  LOP3.LUT R49, R6, 0x58, RZ, 0xfc, !PT ;  /* 0x0000005806317812 */ /* 0x000fe200078efcff */
[----:B------:R-:W-:Y:S01]  /*0c30*/  IMAD R7, R4, R5, RZ ;  /* 0x0000000504077224 */ /* 0x000fe200078e02ff */
[----:B------:R-:W-:Y:S01]  /*0c40*/  SHF.R.S32.HI R4, RZ, 0x1f, R181 ;  /* 0x0000001fff047819 */ /* 0x000fe200000114b5 */
[----:B------:R-:W-:Y:S01]  /*0c50*/  IMAD R13, R20, R10, R13 ;  /* 0x0000000a140d7224 */ /* 0x000fe200078e020d */
[----:B------:R-:W-:Y:S01]  /*0c60*/  IABS R48, R47 ;  /* 0x0000002f00307213 */ /* 0x000fe20000000000 */
[----:B------:R-:W-:Y:S01]  /*0c70*/  IMAD.HI.U32 R7, R9, R7, R8 ;  /* 0x0000000709077227 */ /* 0x000fe200078e0008 */
[----:B------:R-:W-:-:S02]  /*0c80*/  LEA.HI R181, R4, R181, RZ, 0x5 ;  /* 0x000000b504b57211 */ /* 0x000fc400078f28ff */
[----:B------:R-:W-:Y:S02]  /*0c90*/  CS2R R150, SRZ ;  /* 0x0000000000967805 */ /* 0x000fe4000001ff00 */
[----:B------:R-:W-:Y:S01]  /*0ca0*/  ISETP.GT.U32.AND P0, PT, R20, R13, PT ;  /* 0x0000000d1400720c */ /* 0x000fe20003f04070 */
[----:B------:R-:W-:Y:S01]  /*0cb0*/  UMOV UR12, 0x80 ;  /* 0x00000080000c7882 */ /* 0x000fe20000000000 */
[C---:B------:R-:W-:Y:S01]  /*0cc0*/  LOP3.LUT R8, R6.reuse, 0xf4, RZ, 0xfc, !PT ;  /* 0x000000f406087812 */ /* 0x040fe200078efcff */
[C---:B------:R-:W-:Y:S01]  /*0cd0*/  IMAD.HI.U32 R4, R7.reuse, R12, RZ ;  /* 0x0000000c07047227 */ /* 0x040fe200078e00ff */
[----:B------:R-:W-:Y:S01]  /*0ce0*/  LOP3.LUT R51, R6, 0x54, RZ, 0xfc, !PT ;  /* 0x0000005406337812 */ /* 0x000fe200078efcff */
[----:B------:R-:W-:Y:S01]  /*0cf0*/  UMOV UR13, 0x40000040 ;  /* 0x40000040000d7882 */ /* 0x000fe20000000000 */
[----:B------:R-:W-:Y:S01]  /*0d00*/  IABS R14, R8 ;  /* 0x00000008000e7213 */ /* 0x000fe20000000000 */
[----:B------:R-:W-:Y:S01]  /*0d10*/  IMAD.MOV R4, RZ, RZ, -R4 ;  /* 0x000000ffff047224 */ /* 0x000fe200078e0a04 */
[----:B------:R-:W-:Y:S01]  /*0d20*/  ISETP.GE.AND P3, PT, R8, RZ, PT ;  /* 0x000000ff0800720c */ /* 0x000fe20003f66270 */
[----:B------:R-:W-:Y:S01]  /*0d30*/  IMAD.HI.U32 R10, R7, R16, RZ ;  /* 0x00000010070a7227 */ /* 0x000fe200078e00ff */
[C---:B------:R-:W-:Y:S01]  /*0d40*/  LOP3.LUT R54, R6.reuse, 0x4c, RZ, 0xfc, !PT ;  /* 0x0000004c06367812 */ /* 0x040fe200078efcff */
[----:B------:R-:W-:Y:S01]  /*0d50*/  UMOV UR14, 0xfffffffe ;  /* 0xfffffffe000e7882 */ /* 0x000fe20000000000 */
[----:B------:R-:W-:Y:S01]  /*0d60*/  LOP3.LUT R53, R6, 0x50, RZ, 0xfc, !PT ;  /* 0x0000005006357812 */ /* 0x000fe200078efcff */
[----:B------:R-:W-:Y:S01]  /*0d70*/  @!P0 IMAD.IADD R13, R13, 0x1, -R20 ;  /* 0x000000010d0d8824 */ /* 0x000fe200078e0a14 */
[----:B------:R-:W-:Y:S01]  /*0d80*/  IABS R52, R54 ;  /* 0x0000003600347213 */ /* 0x000fe20000000000 */
[----:B------:R-:W-:Y:S01]  /*0d90*/  IMAD R8, R5, R4, R12 ;  /* 0x0000000405087224 */ /* 0x000fe200078e020c */
[----:B------:R-:W-:Y:S01]  /*0da0*/  IABS R12, R17 ;  /* 0x00000011000c7213 */ /* 0x000fe20000000000 */
[----:B------:R-:W-:Y:S01]  /*0db0*/  IMAD.HI.U32 R4, R7, R14, RZ ;  /* 0x0000000e07047227 */ /* 0x000fe200078e00ff */
[----:B------:R-:W-:Y:S01]  /*0dc0*/  ISETP.GT.U32.AND P5, PT, R20, R13, PT ;  /* 0x0000000d1400720c */ /* 0x000fe20003fa4070 */
[----:B------:R-:W-:Y:S01]  /*0dd0*/  UMOV UR15, 0x7fffffdf ;  /* 0x7fffffdf000f7882 */ /* 0x000fe20000000000 */
[----:B------:R-:W-:Y:S01]  /*0de0*/  ISETP.GT.U32.AND P1, PT, R5, R8, PT ;  /* 0x000000080500720c */ /* 0x000fe20003f24070 */
[----:B------:R-:W-:Y:S01]  /*0df0*/  IMAD.MOV R9, RZ, RZ, -R4 ;  /* 0x000000ffff097224 */ /* 0x000fe200078e0a04 */
[C---:B------:R-:W-:Y:S01]  /*0e00*/  LOP3.LUT R17, R6.reuse, 0xe4, RZ, 0xfc, !PT ;  /* 0x000000e406117812 */ /* 0x040fe200078efcff */
[----:B------:R-:W-:Y:S01]  /*0e10*/  IMAD.HI.U32 R4, R7, R12, RZ ;  /* 0x0000000c07047227 */ /* 0x000fe200078e00ff */
[----:B------:R-:W-:Y:S01]  /*0e20*/  IABS R50, R53 ;  /* 0x0000003500327213 */ /* 0x000fe20000000000 */
[----:B------:R-:W-:Y:S01]  /*0e30*/  ULDC UR9, c[0x0][0x230] ;  /* 0x00008c0000097ab9 */ /* 0x000fe20000000800 */
[C---:B------:R-:W-:Y:S01]  /*0e40*/  LOP3.LUT R55, R6.reuse, 0x44, RZ, 0xfc, !PT ;  /* 0x0000004406377812 */ /* 0x040fe200078efcff */
[----:B------:R-:W-:Y:S01]  /*0e50*/  IMAD.MOV R4, RZ, RZ, -R4 ;  /* 0x000000ffff047224 */ /* 0x000fe200078e0a04 */
[----:B------:R-:W-:Y:S01]  /*0e60*/  LOP3.LUT R69, R6, 0x4, RZ, 0xfc, !PT ;  /* 0x0000000406457812 */ /* 0x000fe200078efcff */
[C---:B------:R-:W-:Y:S01]  /*0e70*/  IMAD R9, R5.reuse, R9, R14 ;  /* 0x0000000905097224 */ /* 0x040fe200078e020e */
[----:B------:R-:W-:Y:S01]  /*0e80*/  IABS R100, R6 ;  /* 0x0000000600647213 */ /* 0x000fe20000000000 */
[----:B------:R-:W-:Y:S01]  /*0e90*/  IMAD.MOV R14, RZ, RZ, -R10 ;  /* 0x000000ffff0e7224 */ /* 0x000fe200078e0a0a */
[----:B------:R-:W-:Y:S01]  /*0ea0*/  IABS R96, R69 ;  /* 0x0000004500607213 */ /* 0x000fe20000000000 */
[C---:B------:R-:W-:Y:S01]  /*0eb0*/  IMAD R10, R5.reuse, R4, R12 ;  /* 0x00000004050a7224 */ /* 0x040fe200078e020c */
[----:B------:R-:W-:Y:S01]  /*0ec0*/  ISETP.GT.U32.AND P0, PT, R5, R9, PT ;  /* 0x000000090500720c */ /* 0x000fe20003f04070 */
[----:B------:R-:W-:Y:S01]  /*0ed0*/  @!P5 IMAD.IADD R13, R13, 0x1, -R20 ;  /* 0x000000010d0dd824 */ /* 0x000fe200078e0a14 */
[----:B------:R-:W-:Y:S01]  /*0ee0*/  ISETP.NE.AND P5, PT, R44, RZ, PT ;  /* 0x000000ff2c00720c */ /* 0x000fe20003fa5270 */
[----:B------:R-:W-:Y:S01]  /*0ef0*/  @!P1 IMAD.IADD R8, R8, 0x1, -R5 ;  /* 0x0000000108089824 */ /* 0x000fe200078e0a05 */
[----:B------:R-:W-:Y:S01]  /*0f00*/  ISETP.GT.U32.AND P1, PT, R5, R10, PT ;  /* 0x0000000a0500720c */ /* 0x000fe20003f24070 */
[----:B------:R-:W-:Y:S01]  /*0f10*/  IMAD.MOV.U32 R4, RZ, RZ, R13 ;  /* 0x000000ffff047224 */ /* 0x000fe200078e000d */
[----:B------:R-:W-:Y:S01]  /*0f20*/  IABS R20, R23 ;  /* 0x0000001700147213 */ /* 0x000fe20000000000 */
[----:B------:R-:W-:Y:S01]  /*0f30*/  IMAD.HI.U32 R11, R7, R18, RZ ;  /* 0x00000012070b7227 */ /* 0x000fe200078e00ff */
[----:B------:R-:W-:-:S02]  /*0f40*/  LOP3.LUT R139, R0, 0xa, RZ, 0xfc, !PT ;  /* 0x0000000a008b7812 */ /* 0x000fc400078efcff */
[C---:B------:R-:W-:Y:S01]  /*0f50*/  LOP3.LUT R142, R0.reuse, 0x4, RZ, 0xfc, !PT ;  /* 0x00000004008e7812 */ /* 0x040fe200078efcff */
[----:B------:R-:W-:Y:S01]  /*0f60*/  @!P6 IMAD.MOV R4, RZ, RZ, -R4 ;  /* 0x000000ffff04e224 */ /* 0x000fe200078e0a04 */
[C---:B------:R-:W-:Y:S01]  /*0f70*/  ISETP.GT.U32.AND P6, PT, R5.reuse, R8, PT ;  /* 0x000000080500720c */ /* 0x040fe20003fc4070 */
[----:B------:R-:W-:Y:S01]  /*0f80*/  IMAD.MOV R15, RZ, RZ, -R11 ;  /* 0x000000ffff0f7224 */ /* 0x000fe200078e0a0b */
[----:B------:R-:W-:Y:S01]  /*0f90*/  LOP3.LUT R190, R0, 0x1e, RZ, 0xfc, !PT ;  /* 0x0000001e00be7812 */ /* 0x000fe200078efcff */
[C---:B------:R-:W-:Y:S01]  /*0fa0*/  IMAD R11, R5.reuse, R14, R16 ;  /* 0x0000000e050b7224 */ /* 0x040fe200078e0210 */
[----:B------:R-:W-:Y:S01]  /*0fb0*/  @!P5 LOP3.LUT R4, RZ, R44, RZ, 0x33, !PT ;  /* 0x0000002cff04d212 */ /* 0x000fe200078e33ff */
[C---:B------:R-:W-:Y:S01]  /*0fc0*/  IMAD R12, R5.reuse, R15, R18 ;  /* 0x0000000f050c7224 */ /* 0x040fe200078e0212 */
[----:B------:R-:W-:Y:S01]  /*0fd0*/  IABS R16, R17 ;  /* 0x0000001100107213 */ /* 0x000fe20000000000 */
[----:B------:R-:W-:Y:S01]  /*0fe0*/  @!P1 IMAD.IADD R10, R10, 0x1, -R5 ;  /* 0x000000010a0a9824 */ /* 0x000fe200078e0a05 */
[----:B------:R-:W-:Y:S01]  /*0ff0*/  ISETP.GT.U32.AND P5, PT, R5, R11, PT ;  /* 0x0000000b0500720c */ /* 0x000fe20003fa4070 */
[----:B------:R-:W-:Y:S01]  /*1000*/  IMAD.HI.U32 R15, R7, R20, RZ ;  /* 0x00000014070f7227 */ /* 0x000fe200078e00ff */
[----:B------:R-:W-:-:S02]  /*1010*/  ISETP.GT.U32.AND P1, PT, R5, R12, PT ;  /* 0x0000000c0500720c */ /* 0x000fc40003f24070 */
[----:B------:R-:W-:Y:S01]  /*1020*/  IABS R18, R22 ;  /* 0x0000001600127213 */ /* 0x000fe20000000000 */
[----:B------:R-:W-:Y:S01]  /*1030*/  @!P6 IMAD.IADD R8, R8, 0x1, -R5 ;  /* 0x000000010808e824 */ /* 0x000fe200078e0a05 */
[----:B------:R-:W-:Y:S01]  /*1040*/  ISETP.GT.U32.AND P6, PT, R5, R10, PT ;  /* 0x0000000a0500720c */ /* 0x000fe20003fc4070 */
[----:B------:R-:W-:Y:S01]  /*1050*/  IMAD.MOV R15, RZ, RZ, -R15 ;  /* 0x000000ffff0f7224 */ /* 0x000fe200078e0a0f */
[----:B------:R-:W-:Y:S01]  /*1060*/  IABS R44, R43 ;  /* 0x0000002b002c7213 */ /* 0x000fe20000000000 */
[----:B------:R-:W-:Y:S01]  /*1070*/  @!P0 IMAD.IADD R9, R9, 0x1, -R5 ;  /* 0x0000000109098824 */ /* 0x000fe200078e0a05 */
[C---:B------:R-:W-:Y:S01]  /*1080*/  LOP3.LUT R134, R0.reuse, 0x18, RZ, 0xfc, !PT ;  /* 0x0000001800867812 */ /* 0x040fe200078efcff */
[----:B------:R-:W-:Y:S01]  /*1090*/  IMAD R15, R5, R15, R20 ;  /* 0x0000000f050f7224 */ /* 0x000fe200078e0214 */
[----:B------:R-:W-:Y:S01]  /*10a0*/  LOP3.LUT R135, R0, 0x12, RZ, 0xfc, !PT ;  /* 0x0000001200877812 */ /* 0x000fe200078efcff */
[----:B------:R-:W-:Y:S01]  /*10b0*/  IMAD.HI.U32 R13, R7, R16, RZ ;  /* 0x00000010070d7227 */ /* 0x000fe200078e00ff */
[----:B------:R-:W-:-:S02]  /*10c0*/  ISETP.GT.U32.AND P0, PT, R5, R9, PT ;  /* 0x000000090500720c */ /* 0x000fc40003f04070 */
[----:B------:R-:W-:Y:S01]  /*10d0*/  LOP3.LUT R137, R0, 0xe, RZ, 0xfc, !PT ;  /* 0x0000000e00897812 */ /* 0x000fe200078efcff */
[--C-:B------:R-:W-:Y:S01]  /*10e0*/  @!P1 IMAD.IADD R12, R12, 0x1, -R5.reuse ;  /* 0x000000010c0c9824 */ /* 0x100fe200078e0a05 */
[----:B------:R-:W-:Y:S01]  /*10f0*/  LOP3.LUT R138, R0, 0xc, RZ, 0xfc, !PT ;  /* 0x0000000c008a7812 */ /* 0x000fe200078efcff */
[----:B------:R-:W-:Y:S01]  /*1100*/  @!P6 IMAD.IADD R10, R10, 0x1, -R5 ;  /* 0x000000010a0ae824 */ /* 0x000fe200078e0a05 */
[C---:B------:R-:W-:Y:S01]  /*1110*/  LOP3.LUT R140, R0.reuse, 0x8, RZ, 0xfc, !PT ;  /* 0x00000008008c7812 */ /* 0x040fe200078efcff */
[----:B------:R-:W-:Y:S01]  /*1120*/  IMAD.HI.U32 R14, R7, R18, RZ ;  /* 0x00000012070e7227 */ /* 0x000fe200078e00ff */
[----:B------:R-:W-:Y:S02]  /*1130*/  ISETP.GT.U32.AND P6, PT, R5, R12, PT ;  /* 0x0000000c0500720c */ /* 0x000fe40003fc4070 */
[C---:B------:R-:W-:Y:S01]  /*1140*/  LOP3.LUT R141, R0.reuse, 0x6, RZ, 0xfc, !PT ;  /* 0x00000006008d7812 */ /* 0x040fe200078efcff */
[----:B------:R-:W-:Y:S01]  /*1150*/  IMAD.MOV R13, RZ, RZ, -R13 ;  /* 0x000000ffff0d7224 */ /* 0x000fe200078e0a0d */
[----:B------:R-:W-:Y:S01]  /*1160*/  LOP3.LUT R133, R0, 0x16, RZ, 0xfc, !PT ;  /* 0x0000001600857812 */ /* 0x000fe200078efcff */
[--C-:B------:R-:W-:Y:S01]  /*1170*/  @!P5 IMAD.IADD R11, R11, 0x1, -R5.reuse ;  /* 0x000000010b0bd824 */ /* 0x100fe200078e0a05 */
[----:B------:R-:W-:Y:S01]  /*1180*/  ISETP.GE.AND P5, PT, R21, RZ, PT ;  /* 0x000000ff1500720c */ /* 0x000fe20003fa6270 */
[----:B------:R-:W-:Y:S01]  /*1190*/  IMAD.MOV R14, RZ, RZ, -R14 ;  /* 0x000000ffff0e7224 */ /* 0x000fe200078e0a0e */
[----:B------:R-:W-:Y:S01]  /*11a0*/  LOP3.LUT R21, R6, 0xd0, RZ, 0xfc, !PT ;  /* 0x000000d006157812 */ /* 0x000fe200078efcff */
[C---:B------:R-:W-:Y:S01]  /*11b0*/  IMAD R13, R5.reuse, R13, R16 ;  /* 0x0000000d050d7224 */ /* 0x040fe200078e0210 */
[----:B------:R-:W-:Y:S01]  /*11c0*/  ISETP.GT.U32.AND P1, PT, R5, R11, PT ;  /* 0x0000000b0500720c */ /* 0x000fe20003f24070 */
[--C-:B------:R-:W-:Y:S01]  /*11d0*/  @!P0 IMAD.IADD R9, R9, 0x1, -R5.reuse ;  /* 0x0000000109098824 */ /* 0x100fe200078e0a05 */
[----:B------:R-:W-:Y:S01]  /*11e0*/  IABS R20, R21 ;  /* 0x0000001500147213 */ /* 0x000fe20000000000 */
[----:B------:R-:W-:Y:S01]  /*11f0*/  @!P6 IMAD.IADD R12, R12, 0x1, -R5 ;  /* 0x000000010c0ce824 */ /* 0x000fe200078e0a05 */
[C---:B------:R-:W-:Y:S01]  /*1200*/  ISETP.GT.U32.AND P6, PT, R5.reuse, R15, PT ;  /* 0x0000000f0500720c */ /* 0x040fe20003fc4070 */
[----:B------:R-:W-:Y:S01]  /*1210*/  IMAD R14, R5, R14, R18 ;  /* 0x0000000e050e7224 */ /* 0x000fe200078e0212 */
[----:B------:R-:W-:Y:S01]  /*1220*/  ISETP.GE.AND P0, PT, R19, RZ, PT ;  /* 0x000000ff1300720c */ /* 0x000fe20003f06270 */
[----:B------:R-:W-:Y:S01]  /*1230*/  @!P2 IMAD.MOV R8, RZ, RZ, -R8 ;  /* 0x000000ffff08a224 */ /* 0x000fe200078e0a08 */
[----:B------:R-:W-:Y:S01]  /*1240*/  ISETP.GT.U32.AND P2, PT, R5, R13, PT ;  /* 0x0000000d0500720c */ /* 0x000fe20003f44070 */
[----:B------:R-:W-:Y:S01]  /*1250*/  @!P3 IMAD.MOV R9, RZ, RZ, -R9 ;  /* 0x000000ffff09b224 */ /* 0x000fe200078e0a09 */
[----:B------:R-:W-:Y:S01]  /*1260*/  ISETP.GE.AND P3, PT, R17, RZ, PT ;  /* 0x000000ff1100720c */ /* 0x000fe20003f66270 */
[----:B------:R-:W-:Y:S01]  /*1270*/  @!P4 IMAD.MOV R10, RZ, RZ, -R10 ;  /* 0x000000ffff0ac224 */ /* 0x000fe200078e0a0a */
[----:B------:R-:W-:Y:S01]  /*1280*/  ISETP.GT.U32.AND P4, PT, R5, R14, PT ;  /* 0x0000000e0500720c */ /* 0x000fe20003f84070 */
[----:B------:R-:W-:Y:S01]  /*1290*/  IMAD.HI.U32 R17, R7, R20, RZ ;  /* 0x0000001407117227 */ /* 0x000fe200078e00ff */
[----:B------:R-:W-:-:S02]  /*12a0*/  LOP3.LUT R19, R6, 0xd4, RZ, 0xfc, !PT ;  /* 0x000000d406137812 */ /* 0x000fc400078efcff */
[C---:B------:R-:W-:Y:S01]  /*12b0*/  LOP3.LUT R143, R0.reuse, 0x2, RZ, 0xfc, !PT ;  /* 0x00000002008f7812 */ /* 0x040fe200078efcff */
[----:B------:R-:W-:Y:S01]  /*12c0*/  @!P6 IMAD.IADD R15, R15, 0x1, -R5 ;  /* 0x000000010f0fe824 */ /* 0x000fe200078e0a05 */
[----:B------:R-:W-:Y:S01]  /*12d0*/  IABS R18, R19 ;  /* 0x0000001300127213 */ /* 0x000fe20000000000 */
[----:B------:R-:W-:Y:S01]  /*12e0*/  IMAD.MOV R17, RZ, RZ, -R17 ;  /* 0x000000ffff117224 */ /* 0x000fe200078e0a11 */
[----:B------:R-:W-:Y:S01]  /*12f0*/  LOP3.LUT R186, R0, 0x1a, RZ, 0xfc, !PT ;  /* 0x0000001a00ba7812 */ /* 0x000fe200078efcff */
[--C-:B------:R-:W-:Y:S01]  /*1300*/  @!P2 IMAD.IADD R13, R13, 0x1, -R5.reuse ;  /* 0x000000010d0da824 */ /* 0x100fe200078e0a05 */
[C---:B------:R-:W-:Y:S01]  /*1310*/  ISETP.GT.U32.AND P6, PT, R5.reuse, R15, PT ;  /* 0x0000000f0500720c */ /* 0x040fe20003fc4070 */
[----:B------:R-:W-:Y:S01]  /*1320*/  IMAD R17, R5, R17, R20 ;  /* 0x0000001105117224 */ /* 0x000fe200078e0214 */
[----:B------:R-:W-:Y:S01]  /*1330*/  ISETP.GE.AND P2, PT, R23, RZ, PT ;  /* 0x000000ff1700720c */ /* 0x000fe20003f46270 */
[--C-:B------:R-:W-:Y:S01]  /*1340*/  @!P4 IMAD.IADD R14, R14, 0x1, -R5.reuse ;  /* 0x000000010e0ec824 */ /* 0x100fe200078e0a05 */
[----:B------:R-:W-:Y:S01]  /*1350*/  ISETP.GT.U32.AND P4, PT, R5, R13, PT ;  /* 0x0000000d0500720c */ /* 0x000fe20003f84070 */
[----:B------:R-:W-:Y:S01]  /*1360*/  @!P1 IMAD.IADD R11, R11, 0x1, -R5 ;  /* 0x000000010b0b9824 */ /* 0x000fe200078e0a05 */
[----:B------:R-:W-:Y:S01]  /*1370*/  LOP3.LUT R23, R6, 0xcc, RZ, 0xfc, !PT ;  /* 0x000000cc06177812 */ /* 0x000fe200078efcff */
[----:B------:R-:W-:Y:S01]  /*1380*/  IMAD.HI.U32 R16, R7, R18, RZ ;  /* 0x0000001207107227 */ /* 0x000fe200078e00ff */
[----:B------:R-:W-:-:S02]  /*1390*/  ISETP.GE.AND P1, PT, R22, RZ, PT ;  /* 0x000000ff1600720c */ /* 0x000fc40003f26270 */
[----:B------:R-:W-:Y:S01]  /*13a0*/  IABS R22, R23 ;  /* 0x0000001700167213 */ /* 0x000fe20000000000 */
[----:B------:R-:W-:Y:S01]  /*13b0*/  @!P0 IMAD.MOV R11, RZ, RZ, -R11 ;  /* 0x000000ffff0b8224 */ /* 0x000fe200078e0a0b */
[----:B------:R-:W-:Y:S01]  /*13c0*/  ISETP.GT.U32.AND P0, PT, R5, R14, PT ;  /* 0x0000000e0500720c */ /* 0x000fe20003f04070 */
[--C-:B------:R-:W-:Y:S01]  /*13d0*/  @!P6 IMAD.IADD R15, R15, 0x1, -R5.reuse ;  /* 0x000000010f0fe824 */ /* 0x100fe200078e0a05 */
[----:B------:R-:W-:Y:S01]  /*13e0*/  ISETP.GT.U32.AND P6, PT, R5, R17, PT ;  /* 0x000000110500720c */ /* 0x000fe20003fc4070 */
[----:B------:R-:W-:Y:S01]  /*13f0*/  IMAD.MOV R16, RZ, RZ, -R16 ;  /* 0x000000ffff107224 */ /* 0x000fe200078e0a10 */
[----:B------:R-:W-:Y:S01]  /*1400*/  LOP3.LUT R187, R0, 0x1c, RZ, 0xfc, !PT ;  /* 0x0000001c00bb7812 */ /* 0x000fe200078efcff */
[----:B------:R-:W-:Y:S01]  /*1410*/  @!P4 IMAD.IADD R13, R13, 0x1, -R5 ;  /* 0x000000010d0dc824 */ /* 0x000fe200078e0a05 */
[----:B------:R-:W-:Y:S01]  /*1420*/  SHF.R.S32.HI R181, RZ, 0x5, R181 ;  /* 0x00000005ffb57819 */ /* 0x000fe200000114b5 */
[----:B------:R-:W-:Y:S02]  /*1430*/  IMAD R16, R5, R16, R18 ;  /* 0x0000001005107224 */ /* 0x000fe400078e0212 */
[----:B------:R-:W-:-:S02]  /*1440*/  @!P3 IMAD.MOV R13, RZ, RZ, -R13 ;  /* 0x000000ffff0db224 */ /* 0x000fc400078e0a0d */
[----:B------:R-:W-:Y:S01]  /*1450*/  IMAD.HI.U32 R20, R7, R26, RZ ;  /* 0x0000001a07147227 */ /* 0x000fe200078e00ff */
[----:B------:R-:W-:-:S03]  /*1460*/  ISETP.GT.U32.AND P4, PT, R5, R16, PT ;  /* 0x000000100500720c */ /* 0x000fc60003f84070 */
[----:B------:R-:W-:Y:S02]  /*1470*/  @!P6 IMAD.IADD R17, R17, 0x1, -R5 ;  /* 0x000000011111e824 */ /* 0x000fe400078e0a05 */
[----:B------:R-:W-:-:S03]  /*1480*/  IMAD.HI.U32 R18, R7, R22, RZ ;  /* 0x0000001607127227 */ /* 0x000fc600078e00ff */
[----:B------:R-:W-:Y:S01]  /*1490*/  ISETP.GT.U32.AND P3, PT, R5, R17, PT ;  /* 0x000000110500720c */ /* 0x000fe20003f64070 */
[----:B------:R-:W-:Y:S01]  /*14a0*/  @!P0 IMAD.IADD R14, R14, 0x1, -R5 ;  /* 0x000000010e0e8824 */ /* 0x000fe200078e0a05 */
[----:B------:R-:W-:Y:S01]  /*14b0*/  ISETP.GE.AND P0, PT, R19, RZ, PT ;  /* 0x000000ff1300720c */ /* 0x000fe20003f06270 */
[----:B------:R-:W-:Y:S02]  /*14c0*/  IMAD.MOV R20, RZ, RZ, -R20 ;  /* 0x000000ffff147224 */ /* 0x000fe400078e0a14 */
[----:B------:R-:W-:-:S04]  /*14d0*/  IMAD.HI.U32 R19, R7, R24, RZ ;  /* 0x0000001807137227 */ /* 0x000fc800078e00ff */
[----:B------:R-:W-:Y:S02]  /*14e0*/  IMAD.MOV R18, RZ, RZ, -R18 ;  /* 0x000000ffff127224 */ /* 0x000fe400078e0a12 */
[C---:B------:R-:W-:Y:S02]  /*14f0*/  IMAD R20, R5.reuse, R20, R26 ;  /* 0x0000001405147224 */ /* 0x040fe400078e021a */
[----:B------:R-:W-:Y:S02]  /*1500*/  IMAD.MOV R19, RZ, RZ, -R19 ;  /* 0x000000ffff137224 */ /* 0x000fe400078e0a13 */
[----:B------:R-:W-:Y:S01]  /*1510*/  IMAD R18, R5, R18, R22 ;  /* 0x0000001205127224 */ /* 0x000fe200078e0216 */
[----:B------:R-:W-:Y:S01]  /*1520*/  IABS R22, R28 ;  /* 0x0000001c00167213 */ /* 0x000fe20000000000 */
[--C-:B------:R-:W-:Y:S01]  /*1530*/  @!P3 IMAD.IADD R17, R17, 0x1, -R5.reuse ;  /* 0x000000011111b824 */ /* 0x100fe200078e0a05 */
[C---:B------:R-:W-:Y:S01]  /*1540*/  ISETP.GT.U32.AND P3, PT, R5.reuse, R20, PT ;  /* 0x000000140500720c */ /* 0x040fe20003f64070 */
[C---:B------:R-:W-:Y:S01]  /*1550*/  IMAD R19, R5.reuse, R19, R24 ;  /* 0x0000001305137224 */ /* 0x040fe200078e0218 */
[----:B------:R-:W-:Y:S01]  /*1560*/  ISETP.GT.U32.AND P6, PT, R5, R18, PT ;  /* 0x000000120500720c */ /* 0x000fe20003fc4070 */
[----:B------:R-:W-:Y:S01]  /*1570*/  @!P4 IMAD.IADD R16, R16, 0x1, -R5 ;  /* 0x000000011010c824 */ /* 0x000fe200078e0a05 */
[----:B------:R-:W-:Y:S01]  /*1580*/  ISETP.GE.AND P4, PT, R21, RZ, PT ;  /* 0x000000ff1500720c */ /* 0x000fe20003f86270 */
[----:B------:R-:W-:Y:S01]  /*1590*/  @!P2 IMAD.MOV R15, RZ, RZ, -R15 ;  /* 0x000000ffff0fa224 */ /* 0x000fe200078e0a0f */
[C---:B------:R-:W-:Y:S01]  /*15a0*/  ISETP.GT.U32.AND P2, PT, R5.reuse, R19, PT ;  /* 0x000000130500720c */ /* 0x040fe20003f44070 */
[----:B------:R-:W-:Y:S01]  /*15b0*/  @!P5 IMAD.MOV R12, RZ, RZ, -R12 ;  /* 0x000000ffff0cd224 */ /* 0x000fe200078e0a0c */
[----:B------:R-:W-:Y:S01]  /*15c0*/  ISETP.GT.U32.AND P5, PT, R5, R16, PT ;  /* 0x000000100500720c */ /* 0x000fe20003fa4070 */
[----:B------:R-:W-:Y:S01]  /*15d0*/  @!P1 IMAD.MOV R14, RZ, RZ, -R14 ;  /* 0x000000ffff0e9224 */ /* 0x000fe200078e0a0e */
[----:B------:R-:W-:Y:S01]  /*15e0*/  ISETP.GE.AND P1, PT, R23, RZ, PT ;  /* 0x000000ff1700720c */ /* 0x000fe20003f26270 */
[----:B------:R-:W-:Y:S01]  /*15f0*/  IMAD.HI.U32 R21, R7, R22, RZ ;  /* 0x0000001607157227 */ /* 0x000fe200078e00ff */
[----:B------:R-:W-:-:S03]  /*1600*/  LOP3.LUT R23, R6, 0xb8, RZ, 0xfc, !PT ;  /* 0x000000b806177812 */ /* 0x000fc600078efcff */
[----:B------:R-:W-:Y:S01]  /*1610*/  @!P3 IMAD.IADD R20, R20, 0x1, -R5 ;  /* 0x000000011414b824 */ /* 0x000fe200078e0a05 */
[----:B------:R-:W-:Y:S01]  /*1620*/  IABS R24, R23 ;  /* 0x0000001700187213 */ /* 0x000fe20000000000 */
[----:B------:R-:W-:Y:S02]  /*1630*/  IMAD.MOV R21, RZ, RZ, -R21 ;  /* 0x000000ffff157224 */ /* 0x000fe400078e0a15 */
[--C-:B------:R-:W-:Y:S01]  /*1640*/  @!P6 IMAD.IADD R18, R18, 0x1, -R5.reuse ;  /* 0x000000011212e824 */ /* 0x100fe200078e0a05 */
[C---:B------:R-:W-:Y:S01]  /*1650*/  ISETP.GT.U32.AND P3, PT, R5.reuse, R20, PT ;  /* 0x000000140500720c */ /* 0x040fe20003f64070 */
[----:B------:R-:W-:Y:S01]  /*1660*/  IMAD R21, R5, R21, R22 ;  /* 0x0000001505157224 */ /* 0x000fe200078e0216 */
[----:B------:R-:W-:Y:S01]  /*1670*/  ISETP.GE.AND P6, PT, R27, RZ, PT ;  /* 0x000000ff1b00720c */ /* 0x000fe20003fc6270 */
[----:B------:R-:W-:Y:S01]  /*1680*/  @!P2 IMAD.IADD R19, R19, 0x1, -R5 ;  /* 0x000000011313a824 */ /* 0x000fe200078e0a05 */
[----:B------:R-:W-:Y:S01]  /*1690*/  ISETP.GT.U32.AND P2, PT, R5, R18, PT ;  /* 0x000000120500720c */ /* 0x000fe20003f44070 */
[----:B------:R-:W-:Y:S01]  /*16a0*/  IMAD.HI.U32 R22, R7, R24, RZ ;  /* 0x0000001807167227 */ /* 0x000fe200078e00ff */
[----:B------:R-:W-:-:S03]  /*16b0*/  LOP3.LUT R27, R6, 0xb0, RZ, 0xfc, !PT ;  /* 0x000000b0061b7812 */ /* 0x000fc600078efcff */
[--C-:B------:R-:W-:Y:S01]  /*16c0*/  @!P5 IMAD.IADD R16, R16, 0x1, -R5.reuse ;  /* 0x000000011010d824 */ /* 0x100fe200078e0a05 */
[----:B------:R-:W-:Y:S01]  /*16d0*/  ISETP.GE.AND P5, PT, R25, RZ, PT ;  /* 0x000000ff1900720c */ /* 0x000fe20003fa6270 */
[----:B------:R-:W-:Y:S01]  /*16e0*/  IMAD.MOV R22, RZ, RZ, -R22 ;  /* 0x000000ffff167224 */ /* 0x000fe200078e0a16 */
[----:B------:R-:W-:Y:S01]  /*16f0*/  LOP3.LUT R25, R6, 0xb4, RZ, 0xfc, !PT ;  /* 0x000000b406197812 */ /* 0x000fe200078efcff */
[----:B------:R-:W-:Y:S01]  /*1700*/  @!P0 IMAD.MOV R16, RZ, RZ, -R16 ;  /* 0x000000ffff108224 */ /* 0x000fe200078e0a10 */
[C---:B------:R-:W-:Y:S01]  /*1710*/  ISETP.GT.U32.AND P0, PT, R5.reuse, R19, PT ;  /* 0x000000130500720c */ /* 0x040fe20003f04070 */
[C---:B------:R-:W-:Y:S01]  /*1720*/  IMAD R22, R5.reuse, R22, R24 ;  /* 0x0000001605167224 */ /* 0x040fe200078e0218 */
[----:B------:R-:W-:Y:S01]  /*1730*/  IABS R26, R25 ;  /* 0x00000019001a7213 */ /* 0x000fe20000000000 */
[--C-:B------:R-:W-:Y:S01]  /*1740*/  @!P3 IMAD.IADD R20, R20, 0x1, -R5.reuse ;  /* 0x000000011414b824 */ /* 0x100fe200078e0a05 */
[----:B------:R-:W-:Y:S01]  /*1750*/  IABS R24, R29 ;  /* 0x0000001d00187213 */ /* 0x000fe20000000000 */
[----:B------:R-:W-:Y:S01]  /*1760*/  @!P2 IMAD.IADD R18, R18, 0x1, -R5 ;  /* 0x000000011212a824 */ /* 0x000fe200078e0a05 */
[C---:B------:R-:W-:Y:S01]  /*1770*/  ISETP.GT.U32.AND P3, PT, R5.reuse, R22, PT ;  /* 0x000000160500720c */ /* 0x040fe20003f64070 */
[----:B------:R-:W-:Y:S01]  /*1780*/  @!P4 IMAD.MOV R17, RZ, RZ, -R17 ;  /* 0x000000ffff11c224 */ /* 0x000fe200078e0a11 */
[----:B------:R-:W-:Y:S01]  /*1790*/  ISETP.GT.U32.AND P2, PT, R5, R21, PT ;  /* 0x000000150500720c */ /* 0x000fe20003f44070 */
[----:B------:R-:W-:Y:S01]  /*17a0*/  @!P1 IMAD.MOV R18, RZ, RZ, -R18 ;  /* 0x000000ffff129224 */ /* 0x000fe200078e0a12 */
[----:B------:R-:W-:Y:S01]  /*17b0*/  ISETP.GE.AND P4, PT, R28, RZ, PT ;  /* 0x000000ff1c00720c */ /* 0x000fe20003f86270 */
[----:B------:R-:W-:Y:S01]  /*17c0*/  @!P6 IMAD.MOV R20, RZ, RZ, -R20 ;  /* 0x000000ffff14e224 */ /* 0x000fe200078e0a14 */
[----:B------:R-:W-:Y:S01]  /*17d0*/  IABS R28, R27 ;  /* 0x0000001b001c7213 */ /* 0x000fe20000000000 */
[----:B------:R-:W-:Y:S01]  /*17e0*/  @!P0 IMAD.IADD R19, R19, 0x1, -R5 ;  /* 0x0000000113138824 */ /* 0x000fe200078e0a05 */
[----:B------:R-:W-:Y:S01]  /*17f0*/  ISETP.GE.AND P0, PT, R23, RZ, PT ;  /* 0x000000ff1700720c */ /* 0x000fe20003f06270 */
[----:B------:R-:W-:Y:S01]  /*1800*/  IMAD.HI.U32 R23, R7, R26, RZ ;  /* 0x0000001a07177227 */ /* 0x000fe200078e00ff */
[----:B------:R-:W-:-:S02]  /*1810*/  ISETP.GE.AND P6, PT, R27, RZ, PT ;  /* 0x000000ff1b00720c */ /* 0x000fc40003fc6270 */
[----:B------:R-:W-:Y:S01]  /*1820*/  LOP3.LUT R27, R6, 0xa8, RZ, 0xfc, !PT ;  /* 0x000000a8061b7812 */ /* 0x000fe200078efcff */
[----:B------:R-:W-:Y:S02]  /*1830*/  IMAD.MOV R23, RZ, RZ, -R23 ;  /* 0x000000ffff177224 */ /* 0x000fe400078e0a17 */
[--C-:B------:R-:W-:Y:S01]  /*1840*/  @!P3 IMAD.IADD R22, R22, 0x1, -R5.reuse ;  /* 0x000000011616b824 */ /* 0x100fe200078e0a05 */
[----:B------:R-:W-:Y:S01]  /*1850*/  IABS R30, R27 ;  /* 0x0000001b001e7213 */ /* 0x000fe20000000000 */
[----:B------:R-:W-:Y:S01]  /*1860*/  @!P2 IMAD.IADD R21, R21, 0x1, -R5 ;  /* 0x000000011515a824 */ /* 0x000fe200078e0a05 */
[----:B------:R-:W-:Y:S01]  /*1870*/  ISETP.GE.AND P2, PT, R25, RZ, PT ;  /* 0x000000ff1900720c */ /* 0x000fe20003f46270 */
[C---:B------:R-:W-:Y:S01]  /*1880*/  IMAD R23, R5.reuse, R23, R26 ;  /* 0x0000001705177224 */ /* 0x040fe200078e021a */
[C---:B------:R-:W-:Y:S01]  /*1890*/  ISETP.GT.U32.AND P3, PT, R5.reuse, R22, PT ;  /* 0x000000160500720c */ /* 0x040fe20003f64070 */
[----:B------:R-:W-:Y:S01]  /*18a0*/  IMAD.MOV.U32 R26, RZ, RZ, R24 ;  /* 0x000000ffff1a7224 */ /* 0x000fe200078e0018 */
[----:B------:R-:W-:Y:S01]  /*18b0*/  ISETP.GT.U32.AND P1, PT, R5, R21, PT ;  /* 0x000000150500720c */ /* 0x000fe20003f24070 */
[----:B------:R-:W-:-:S04]  /*18c0*/  IMAD.HI.U32 R24, R7, R28, RZ ;  /* 0x0000001c07187227 */ /* 0x000fc800078e00ff */
[----:B------:R-:W-:Y:S02]  /*18d0*/  IMAD.MOV R24, RZ, RZ, -R24 ;  /* 0x000000ffff187224 */ /* 0x000fe400078e0a18 */
[----:B------:R-:W-:-:S04]  /*18e0*/  IMAD.HI.U32 R25, R7, R26, RZ ;  /* 0x0000001a07197227 */ /* 0x000fc800078e00ff */
[----:B------:R-:W-:Y:S01]  /*18f0*/  @!P5 IMAD.MOV R19, RZ, RZ, -R19 ;  /* 0x000000ffff13d224 */ /* 0x000fe200078e0a13 */
[C---:B------:R-:W-:Y:S01]  /*1900*/  ISETP.GT.U32.AND P5, PT, R5.reuse, R23, PT ;  /* 0x000000170500720c */ /* 0x040fe20003fa4070 */
[C---:B------:R-:W-:Y:S01]  /*1910*/  IMAD R24, R5.reuse, R24, R28 ;  /* 0x0000001805187224 */ /* 0x040fe200078e021c */
[----:B------:R-:W-:Y:S01]  /*1920*/  LOP3.LUT R28, R6, 0xa4, RZ, 0xfc, !PT ;  /* 0x000000a4061c7812 */ /* 0x000fe200078efcff */
[----:B------:R-:W-:Y:S02]  /*1930*/  IMAD.MOV R25, RZ, RZ, -R25 ;  /* 0x000000ffff197224 */ /* 0x000fe400078e0a19 */
[--C-:B------:R-:W-:Y:S01]  /*1940*/  @!P3 IMAD.IADD R22, R22, 0x1, -R5.reuse ;  /* 0x000000011616b824 */ /* 0x100fe200078e0a05 */
[----:B------:R-:W-:Y:S01]  /*1950*/  ISETP.GT.U32.AND P3, PT, R5, R24, PT ;  /* 0x000000180500720c */ /* 0x000fe20003f64070 */
[----:B------:R-:W-:Y:S01]  /*1960*/  @!P1 IMAD.IADD R21, R21, 0x1, -R5 ;  /* 0x0000000115159824 */ /* 0x000fe200078e0a05 */
[----:B------:R-:W-:Y:S01]  /*1970*/  IABS R32, R28 ;  /* 0x0000001c00207213 */ /* 0x000fe20000000000 */
[----:B------:R-:W-:Y:S01]  /*1980*/  IMAD R25, R5, R25, R26 ;  /* 0x0000001905197224 */ /* 0x000fe200078e021a */
[----:B------:R-:W-:Y:S01]  /*1990*/  ISETP.GE.AND P1, PT, R29, RZ, PT ;  /* 0x000000ff1d00720c */ /* 0x000fe20003f26270 */
[----:B------:R-:W-:Y:S01]  /*19a0*/  @!P4 IMAD.MOV R21, RZ, RZ, -R21 ;  /* 0x000000ffff15c224 */ /* 0x000fe200078e0a15 */
[----:B------:R-:W-:Y:S01]  /*19b0*/  LOP3.LUT R29, R6, 0xa0, RZ, 0xfc, !PT ;  /* 0x000000a0061d7812 */ /* 0x000fe200078efcff */
[----:B------:R-:W-:Y:S01]  /*19c0*/  @!P5 IMAD.IADD R23, R23, 0x1, -R5 ;  /* 0x000000011717d824 */ /* 0x000fe200078e0a05 */
[----:B------:R-:W-:Y:S01]  /*19d0*/  ISETP.GT.U32.AND P4, PT, R5, R25, PT ;  /* 0x000000190500720c */ /* 0x000fe20003f84070 */
[----:B------:R-:W-:Y:S01]  /*19e0*/  IMAD.HI.U32 R26, R7, R30, RZ ;  /* 0x0000001e071a7227 */ /* 0x000fe200078e00ff */
[----:B------:R-:W-:-:S02]  /*19f0*/  IABS R34, R29 ;  /* 0x0000001d00227213 */ /* 0x000fc40000000000 */
[----:B------:R-:W-:Y:S01]  /*1a00*/  ISETP.GT.U32.AND P5, PT, R5, R23, PT ;  /* 0x000000170500720c */ /* 0x000fe20003fa4070 */
[----:B------:R-:W-:Y:S02]  /*1a10*/  @!P3 IMAD.IADD R24, R24, 0x1, -R5 ;  /* 0x000000011818b824 */ /* 0x000fe400078e0a05 */
[----:B------:R-:W-:Y:S01]  /*1a20*/  @!P0 IMAD.MOV R22, RZ, RZ, -R22 ;  /* 0x000000ffff168224 */ /* 0x000fe200078e0a16 */
[----:B------:R-:W-:Y:S01]  /*1a30*/  ISETP.GE.AND P0, PT, R27, RZ, PT ;  /* 0x000000ff1b00720c */ /* 0x000fe20003f06270 */
[----:B------:R-:W-:Y:S01]  /*1a40*/  IMAD.MOV R26, RZ, RZ, -R26 ;  /* 0x000000ffff1a7224 */ /* 0x000fe200078e0a1a */
[----:B------:R-:W-:Y:S01]  /*1a50*/  ISETP.GT.U32.AND P3, PT, R5, R24, PT ;  /* 0x000000180500720c */ /* 0x000fe20003f64070 */
[----:B------:R-:W-:-:S04]  /*1a60*/  IMAD.HI.U32 R27, R7, R32, RZ ;  /* 0x00000020071b7227 */ /* 0x000fc800078e00ff */
[--C-:B------:R-:W-:Y:S02]  /*1a70*/  @!P4 IMAD.IADD R25, R25, 0x1, -R5.reuse ;  /* 0x000000011919c824 */ /* 0x100fe400078e0a05 */
[----:B------:R-:W-:Y:S01]  /*1a80*/  @!P5 IMAD.IADD R23, R23, 0x1, -R5 ;  /* 0x000000011717d824 */ /* 0x000fe200078e0a05 */
[----:B------:R-:W-:Y:S01]  /*1a90*/  ISETP.GE.AND P5, PT, R28, RZ, PT ;  /* 0x000000ff1c00720c */ /* 0x000fe20003fa6270 */
[C---:B------:R-:W-:Y:S01]  /*1aa0*/  IMAD R26, R5.reuse, R26, R30 ;  /* 0x0000001a051a7224 */ /* 0x040fe200078e021e */
[----:B------:R-:W-:Y:S01]  /*1ab0*/  ISETP.GT.U32.AND P4, PT, R5, R25, PT ;  /* 0x000000190500720c */ /* 0x000fe20003f84070 */
[----:B------:R-:W-:Y:S02]  /*1ac0*/  IMAD.MOV R27, RZ, RZ, -R27 ;  /* 0x000000ffff1b7224 */ /* 0x000fe400078e0a1b */
[----:B------:R-:W-:-:S04]  /*1ad0*/  IMAD.HI.U32 R28, R7, R34, RZ ;  /* 0x00000022071c7227 */ /* 0x000fc800078e00ff */
[--C-:B------:R-:W-:Y:S01]  /*1ae0*/  @!P3 IMAD.IADD R24, R24, 0x1, -R5.reuse ;  /* 0x000000011818b824 */ /* 0x100fe200078e0a05 */
[C---:B------:R-:W-:Y:S01]  /*1af0*/  ISETP.GT.U32.AND P3, PT, R5.reuse, R26, PT ;  /* 0x0000001a0500720c */ /* 0x040fe20003f64070 */
[C---:B------:R-:W-:Y:S02]  /*1b00*/  IMAD R27, R5.reuse, R27, R32 ;  /* 0x0000001b051b7224 */ /* 0x040fe400078e0220 */
[----:B------:R-:W-:Y:S02]  /*1b10*/  IMAD.MOV R28, RZ, RZ, -R28 ;  /* 0x000000ffff1c7224 */ /* 0x000fe400078e0a1c */
[----:B------:R-:W-:Y:S01]  /*1b20*/  @!P6 IMAD.MOV R24, RZ, RZ, -R24 ;  /* 0x000000ffff18e224 */ /* 0x000fe200078e0a18 */
[C---:B------:R-:W-:Y:S01]  /*1b30*/  ISETP.GT.U32.AND P6, PT, R5.reuse, R27, PT ;  /* 0x0000001b0500720c */ /* 0x040fe20003fc4070 */
[----:B------:R-:W-:Y:S01]  /*1b40*/  IMAD R28, R5, R28, R34 ;  /* 0x0000001c051c7224 */ /* 0x000fe200078e0222 */
[----:B------:R-:W-:Y:S01]  /*1b50*/  IABS R34, R33 ;  /* 0x0000002100227213 */ /* 0x000fe20000000000 */
[----:B------:R-:W-:-:S02]  /*1b60*/  @!P4 IMAD.IADD R25, R25, 0x1, -R5 ;  /* 0x000000011919c824 */ /* 0x000fc400078e0a05 */
[----:B------:R-:W-:Y:S01]  /*1b70*/  @!P2 IMAD.MOV R23, RZ, RZ, -R23 ;  /* 0x000000ffff17a224 */ /* 0x000fe200078e0a17 */
[----:B------:R-:W-:Y:S01]  /*1b80*/  ISETP.GE.AND P2, PT, R29, RZ, PT ;  /* 0x000000ff1d00720c */ /* 0x000fe20003f46270 */
[----:B------:R-:W-:Y:S01]  /*1b90*/  @!P1 IMAD.MOV R25, RZ, RZ, -R25 ;  /* 0x000000ffff199224 */ /* 0x000fe200078e0a19 */
[----:B------:R-:W-:Y:S01]  /*1ba0*/  ISETP.GT.U32.AND P1, PT, R5, R28, PT ;  /* 0x0000001c0500720c */ /* 0x000fe20003f24070 */
[----:B------:R-:W-:Y:S01]  /*1bb0*/  @!P3 IMAD.IADD R26, R26, 0x1, -R5 ;  /* 0x000000011a1ab824 */ /* 0x000fe200078e0a05 */
[----:B------:R-:W-:Y:S01]  /*1bc0*/  LOP3.LUT R29, R6, 0x98, RZ, 0xfc, !PT ;  /* 0x00000098061d7812 */ /* 0x000fe200078efcff */
[----:B------:R-:W-:-:S03]  /*1bd0*/  IMAD.HI.U32 R30, R7, R34, RZ ;  /* 0x00000022071e7227 */ /* 0x000fc600078e00ff */
[----:B------:R-:W-:Y:S01]  /*1be0*/  IABS R32, R29 ;  /* 0x0000001d00207213 */ /* 0x000fe20000000000 */
[----:B------:R-:W-:Y:S01]  /*1bf0*/  @!P6 IMAD.IADD R27, R27, 0x1, -R5 ;  /* 0x000000011b1be824 */ /* 0x000fe200078e0a05 */
[----:B------:R-:W-:Y:S01]  /*1c00*/  ISETP.GT.U32.AND P3, PT, R5, R26, PT ;  /* 0x0000001a0500720c */ /* 0x000fe20003f64070 */
[----:B------:R-:W-:Y:S01]  /*1c10*/  IMAD.MOV R30, RZ, RZ, -R30 ;  /* 0x000000ffff1e7224 */ /* 0x000fe200078e0a1e */
[----:B------:R-:W-:Y:S01]  /*1c20*/  ISETP.GE.AND P4, PT, R29, RZ, PT ;  /* 0x000000ff1d00720c */ /* 0x000fe20003f86270 */
[----:B------:R-:W-:Y:S01]  /*1c30*/  IMAD.HI.U32 R29, R7, R32, RZ ;  /* 0x00000020071d7227 */ /* 0x000fe200078e00ff */
[----:B------:R-:W-:-:S03]  /*1c40*/  ISETP.GT.U32.AND P6, PT, R5, R27, PT ;  /* 0x0000001b0500720c */ /* 0x000fc60003fc4070 */
[----:B------:R-:W-:Y:S02]  /*1c50*/  @!P1 IMAD.IADD R28, R28, 0x1, -R5 ;  /* 0x000000011c1c9824 */ /* 0x000fe400078e0a05 */
[----:B------:R-:W-:Y:S02]  /*1c60*/  IMAD.MOV R29, RZ, RZ, -R29 ;  /* 0x000000ffff1d7224 */ /* 0x000fe400078e0a1d */
[C---:B------:R-:W-:Y:S01]  /*1c70*/  IMAD R30, R5.reuse, R30, R34 ;  /* 0x0000001e051e7224 */ /* 0x040fe200078e0222 */
[C---:B------:R-:W-:Y:S01]  /*1c80*/  ISETP.GT.U32.AND P1, PT, R5.reuse, R28, PT ;  /* 0x0000001c0500720c */ /* 0x040fe20003f24070 */
[----:B------:R-:W-:Y:S01]  /*1c90*/  @!P3 IMAD.IADD R26, R26, 0x1, -R5 ;  /* 0x000000011a1ab824 */ /* 0x000fe200078e0a05 */
[----:B------:R-:W-:Y:S01]  /*1ca0*/  IABS R34, R39 ;  /* 0x0000002700227213 */ /* 0x000fe20000000000 */
[----:B------:R-:W-:Y:S01]  /*1cb0*/  IMAD R29, R5, R29, R32 ;  /* 0x0000001d051d7224 */ /* 0x000fe200078e0220 */
[----:B------:R-:W-:Y:S01]  /*1cc0*/  ISETP.GE.AND P3, PT, R33, RZ, PT ;  /* 0x000000ff2100720c */ /* 0x000fe20003f66270 */
[----:B------:R-:W-:-:S04]  /*1cd0*/  IMAD.HI.U32 R32, R7, R38, RZ ;  /* 0x0000002607207227 */ /* 0x000fc800078e00ff */
[--C-:B------:R-:W-:Y:S01]  /*1ce0*/  @!P6 IMAD.IADD R27, R27, 0x1, -R5.reuse ;  /* 0x000000011b1be824 */ /* 0x100fe200078e0a05 */
[C---:B------:R-:W-:Y:S01]  /*1cf0*/  ISETP.GT.U32.AND P6, PT, R5.reuse, R29, PT ;  /* 0x0000001d0500720c */ /* 0x040fe20003fc4070 */
[----:B------:R-:W-:Y:S01]  /*1d00*/  @!P0 IMAD.MOV R26, RZ, RZ, -R26 ;  /* 0x000000ffff1a8224 */ /* 0x000fe200078e0a1a */
[C---:B------:R-:W-:Y:S01]  /*1d10*/  ISETP.GT.U32.AND P0, PT, R5.reuse, R30, PT ;  /* 0x0000001e0500720c */ /* 0x040fe20003f04070 */
[----:B------:R-:W-:Y:S02]  /*1d20*/  IMAD.MOV R32, RZ, RZ, -R32 ;  /* 0x000000ffff207224 */ /* 0x000fe400078e0a20 */
[----:B------:R-:W-:Y:S02]  /*1d30*/  @!P1 IMAD.IADD R28, R28, 0x1, -R5 ;  /* 0x000000011c1c9824 */ /* 0x000fe400078e0a05 */
[----:B------:R-:W-:Y:S01]  /*1d40*/  IMAD R32, R5, R32, R38 ;  /* 0x0000002005207224 */ /* 0x000fe200078e0226 */
[----:B------:R-:W-:Y:S01]  /*1d50*/  IABS R38, R41 ;  /* 0x0000002900267213 */ /* 0x000fe20000000000 */
[----:B------:R-:W-:-:S02]  /*1d60*/  @!P2 IMAD.MOV R28, RZ, RZ, -R28 ;  /* 0x000000ffff1ca224 */ /* 0x000fc400078e0a1c */
[----:B------:R-:W-:Y:S01]  /*1d70*/  IMAD.HI.U32 R31, R7, R36, RZ ;  /* 0x00000024071f7227 */ /* 0x000fe200078e00ff */
[----:B------:R-:W-:-:S03]  /*1d80*/  ISETP.GT.U32.AND P2, PT, R5, R32, PT ;  /* 0x000000200500720c */ /* 0x000fc60003f44070 */
[--C-:B------:R-:W-:Y:S02]  /*1d90*/  @!P6 IMAD.IADD R29, R29, 0x1, -R5.reuse ;  /* 0x000000011d1de824 */ /* 0x100fe400078e0a05 */
[----:B------:R-:W-:Y:S02]  /*1da0*/  @!P0 IMAD.IADD R30, R30, 0x1, -R5 ;  /* 0x000000011e1e8824 */ /* 0x000fe400078e0a05 */
[----:B------:R-:W-:Y:S01]  /*1db0*/  IMAD.MOV R31, RZ, RZ, -R31 ;  /* 0x000000ffff1f7224 */ /* 0x000fe200078e0a1f */
[----:B------:R-:W-:Y:S01]  /*1dc0*/  ISETP.GT.U32.AND P6, PT, R5, R29, PT ;  /* 0x0000001d0500720c */ /* 0x000fe20003fc4070 */
[----:B------:R-:W-:Y:S01]  /*1dd0*/  IMAD.HI.U32 R33, R7, R34, RZ ;  /* 0x0000002207217227 */ /* 0x000fe200078e00ff */
[----:B------:R-:W-:-:S03]  /*1de0*/  ISETP.GT.U32.AND P0, PT, R5, R30, PT ;  /* 0x0000001e0500720c */ /* 0x000fc60003f04070 */
[C---:B------:R-:W-:Y:S01]  /*1df0*/  IMAD R31, R5.reuse, R31, R36 ;  /* 0x0000001f051f7224 */ /* 0x040fe200078e0224 */
[----:B------:R-:W-:Y:S01]  /*1e00*/  IABS R36, R40 ;  /* 0x0000002800247213 */ /* 0x000fe20000000000 */
[----:B------:R-:W-:Y:S02]  /*1e10*/  IMAD.MOV R33, RZ, RZ, -R33 ;  /* 0x000000ffff217224 */ /* 0x000fe400078e0a21 */
[----:B------:R-:W-:Y:S01]  /*1e20*/  @!P2 IMAD.IADD R32, R32, 0x1, -R5 ;  /* 0x000000012020a824 */ /* 0x000fe200078e0a05 */
[C---:B------:R-:W-:Y:S01]  /*1e30*/  ISETP.GT.U32.AND P1, PT, R5.reuse, R31, PT ;  /* 0x0000001f0500720c */ /* 0x040fe20003f24070 */
[C---:B------:R-:W-:Y:S02]  /*1e40*/  IMAD R33, R5.reuse, R33, R34 ;  /* 0x0000002105217224 */ /* 0x040fe400078e0222 */
[----:B------:R-:W-:Y:S01]  /*1e50*/  @!P5 IMAD.MOV R27, RZ, RZ, -R27 ;  /* 0x000000ffff1bd224 */ /* 0x000fe200078e0a1b */
[----:B------:R-:W-:Y:S01]  /*1e60*/  ISETP.GT.U32.AND P2, PT, R5, R32, PT ;  /* 0x000000200500720c */ /* 0x000fe20003f44070 */
[--C-:B------:R-:W-:Y:S01]  /*1e70*/  @!P6 IMAD.IADD R29, R29, 0x1, -R5.reuse ;  /* 0x000000011d1de824 */ /* 0x100fe200078e0a05 */
[----:B------:R-:W-:Y:S01]  /*1e80*/  ISETP.GE.AND P5, PT, R35, RZ, PT ;  /* 0x000000ff2300720c */ /* 0x000fe20003fa6270 */
[----:B------:R-:W-:Y:S01]  /*1e90*/  @!P0 IMAD.IADD R30, R30, 0x1, -R5 ;  /* 0x000000011e1e8824 */ /* 0x000fe200078e0a05 */
[----:B------:R-:W-:Y:S01]  /*1ea0*/  ISETP.GE.AND P6, PT, R37, RZ, PT ;  /* 0x000000ff2500720c */ /* 0x000fe20003fc6270 */
[----:B------:R-:W-:Y:S01]  /*1eb0*/  IMAD.HI.U32 R34, R7, R36, RZ ;  /* 0x0000002407227227 */ /* 0x000fe200078e00ff */
[----:B------:R-:W-:-:S02]  /*1ec0*/  ISETP.GT.U32.AND P0, PT, R5, R33, PT ;  /* 0x000000210500720c */ /* 0x000fc40003f04070 */
[----:B------:R-:W-:Y:S01]  /*1ed0*/  LOP3.LUT R37, R6, 0x74, RZ, 0xfc, !PT ;  /* 0x0000007406257812 */ /* 0x000fe200078efcff */
[----:B------:R-:W-:-:S03]  /*1ee0*/  IMAD.HI.U32 R35, R7, R38, RZ ;  /* 0x0000002607237227 */ /* 0x000fc600078e00ff */
[----:B------:R-:W-:Y:S01]  /*1ef0*/  IABS R42, R37 ;  /* 0x00000025002a7213 */ /* 0x000fe20000000000 */
[----:B------:R-:W-:Y:S02]  /*1f00*/  IMAD.MOV R34, RZ, RZ, -R34 ;  /* 0x000000ffff227224 */ /* 0x000fe400078e0a22 */
[----:B------:R-:W-:Y:S02]  /*1f10*/  IMAD.MOV R35, RZ, RZ, -R35 ;  /* 0x000000ffff237224 */ /* 0x000fe400078e0a23 */
[--C-:B------:R-:W-:Y:S02]  /*1f20*/  @!P1 IMAD.IADD R31, R31, 0x1, -R5.reuse ;  /* 0x000000011f1f9824 */ /* 0x100fe400078e0a05 */
[C---:B------:R-:W-:Y:S01]  /*1f30*/  IMAD R34, R5.reuse, R34, R36 ;  /* 0x0000002205227224 */ /* 0x040fe200078e0224 */
[----:B------:R-:W-:Y:S01]  /*1f40*/  LOP3.LUT R36, R6, 0x78, RZ, 0xfc, !PT ;  /* 0x0000007806247812 */ /* 0x000fe200078efcff */
[C---:B------:R-:W-:Y:S01]  /*1f50*/  IMAD R35, R5.reuse, R35, R38 ;  /* 0x0000002305237224 */ /* 0x040fe200078e0226 */
[C---:B------:R-:W-:Y:S01]  /*1f60*/  ISETP.GT.U32.AND P1, PT, R5.reuse, R31, PT ;  /* 0x0000001f0500720c */ /* 0x040fe20003f24070 */
[--C-:B------:R-:W-:Y:S01]  /*1f70*/  @!P2 IMAD.IADD R32, R32, 0x1, -R5.reuse ;  /* 0x000000012020a824 */ /* 0x100fe200078e0a05 */
[----:B------:R-:W-:Y:S01]  /*1f80*/  ISETP.GT.U32.AND P2, PT, R5, R34, PT ;  /* 0x000000220500720c */ /* 0x000fe20003f44070 */
[----:B------:R-:W-:Y:S01]  /*1f90*/  @!P0 IMAD.IADD R33, R33, 0x1, -R5 ;  /* 0x0000000121218824 */ /* 0x000fe200078e0a05 */
[----:B------:R-:W-:Y:S01]  /*1fa0*/  LOP3.LUT R38, R6, 0x70, RZ, 0xfc, !PT ;  /* 0x0000007006267812 */ /* 0x000fe200078efcff */
[----:B------:R-:W-:Y:S01]  /*1fb0*/  @!P6 IMAD.MOV R32, RZ, RZ, -R32 ;  /* 0x000000ffff20e224 */ /* 0x000fe200078e0a20 */
[C---:B------:R-:W-:Y:S01]  /*1fc0*/  ISETP.GT.U32.AND P6, PT, R5.reuse, R35, PT ;  /* 0x000000230500720c */ /* 0x040fe20003fc4070 */
[----:B------:R-:W-:Y:S01]  /*1fd0*/  @!P3 IMAD.MOV R30, RZ, RZ, -R30 ;  /* 0x000000ffff1eb224 */ /* 0x000fe200078e0a1e */
[----:B------:R-:W-:Y:S01]  /*1fe0*/  ISETP.GT.U32.AND P0, PT, R5, R33, PT ;  /* 0x000000210500720c */ /* 0x000fe20003f04070 */
[----:B------:R-:W-:Y:S01]  /*1ff0*/  @!P4 IMAD.MOV R29, RZ, RZ, -R29 ;  /* 0x000000ffff1dc224 */ /* 0x000fe200078e0a1d */
[----:B------:R-:W-:Y:S01]  /*2000*/  ISETP.GE.AND P3, PT, R40, RZ, PT ;  /* 0x000000ff2800720c */ /* 0x000fe20003f66270 */
[----:B------:R-:W-:Y:S01]  /*2010*/  IMAD R4, R4, UR4, RZ ;  /* 0x0000000404047c24 */ /* 0x000fe2000f8e02ff */
[----:B------:R-:W-:Y:S01]  /*2020*/  IABS R40, R36 ;  /* 0x0000002400287213 */ /* 0x000fe20000000000 */
[--C-:B------:R-:W-:Y:S01]  /*2030*/  @!P1 IMAD.IADD R31, R31, 0x1, -R5.reuse ;  /* 0x000000011f1f9824 */ /* 0x100fe200078e0a05 */
[----:B------:R-:W-:Y:S01]  /*2040*/  ISETP.GE.AND P4, PT, R39, RZ, PT ;  /* 0x000000ff2700720c */ /* 0x000fe20003f86270 */
[----:B------:R-:W-:Y:S01]  /*2050*/  @!P2 IMAD.IADD R34, R34, 0x1, -R5 ;  /* 0x000000012222a824 */ /* 0x000fe200078e0a05 */
[----:B------:R-:W-:Y:S01]  /*2060*/  ISETP.GE.AND P1, PT, R41, RZ, PT ;  /* 0x000000ff2900720c */ /* 0x000fe20003f26270 */
[----:B------:R-:W-:Y:S01]  /*2070*/  @!P5 IMAD.MOV R31, RZ, RZ, -R31 ;  /* 0x000000ffff1fd224 */ /* 0x000fe200078e0a1f */
[----:B------:R-:W-:Y:S01]  /*2080*/  ISETP.GE.AND P5, PT, R36, RZ, PT ;  /* 0x000000ff2400720c */ /* 0x000fe20003fa6270 */
[--C-:B------:R-:W-:Y:S01]  /*2090*/  @!P6 IMAD.IADD R35, R35, 0x1, -R5.reuse ;  /* 0x000000012323e824 */ /* 0x100fe200078e0a05 */
[----:B------:R-:W-:Y:S01]  /*20a0*/  ISETP.GT.U32.AND P2, PT, R5, R34, PT ;  /* 0x000000220500720c */ /* 0x000fe20003f44070 */
[----:B------:R-:W-:Y:S01]  /*20b0*/  @!P0 IMAD.IADD R33, R33, 0x1, -R5 ;  /* 0x0000000121218824 */ /* 0x000fe200078e0a05 */
[----:B------:R-:W-:Y:S01]  /*20c0*/  ISETP.GE.AND P0, PT, R37, RZ, PT ;  /* 0x000000ff2500720c */ /* 0x000fe20003f06270 */
[----:B------:R-:W-:Y:S01]  /*20d0*/  IMAD.HI.U32 R36, R7, R40, RZ ;  /* 0x0000002807247227 */ /* 0x000fe200078e00ff */
[----:B------:R-:W-:Y:S01]  /*20e0*/  ISETP.GT.U32.AND P6, PT, R5, R35, PT ;  /* 0x000000230500720c */ /* 0x000fe20003fc4070 */
[----:B------:R-:W-:Y:S01]  /*20f0*/  UIADD3 UR4, UR8, 0x4000, URZ ;  /* 0x0000400008047890 */ /* 0x000fe2000fffe03f */
[----:B------:R-:W-:Y:S01]  /*2100*/  LOP3.LUT R41, R6, 0x6c, RZ, 0xfc, !PT ;  /* 0x0000006c06297812 */ /* 0x000fe200078efcff */
[----:B------:R-:W-:-:S02]  /*2110*/  IMAD.HI.U32 R37, R7, R42, RZ ;  /* 0x0000002a07257227 */ /* 0x000fc400078e00ff */
[----:B------:R-:W-:Y:S01]  /*2120*/  USHF.R.U32.HI UR4, URZ, 0x4, UR4 ;  /* 0x000000043f047899 */ /* 0x000fe20008011604 */
[----:B------:R-:W-:Y:S01]  /*2130*/  IABS R39, R41 ;  /* 0x0000002900277213 */ /* 0x000fe20000000000 */
[----:B------:R-:W-:Y:S02]  /*2140*/  IMAD.MOV R36, RZ, RZ, -R36 ;  /* 0x000000ffff247224 */ /* 0x000fe400078e0a24 */
[----:B------:R-:W-:Y:S01]  /*2150*/  IMAD.MOV R37, RZ, RZ, -R37 ;  /* 0x000000ffff257224 */ /* 0x000fe200078e0a25 */
[----:B------:R-:W-:Y:S01]  /*2160*/  USGXT.U32 UR4, UR4, 0xe ;  /* 0x0000000e0404789a */ /* 0x000fe20008000000 */
[C---:B------:R-:W-:Y:S02]  /*2170*/  IMAD R36, R5.reuse, R36, R40 ;  /* 0x0000002405247224 */ /* 0x040fe400078e0228 */
[C---:B------:R-:W-:Y:S02]  /*2180*/  IMAD R37, R5.reuse, R37, R42 ;  /* 0x0000002505257224 */ /* 0x040fe400078e022a */
[--C-:B------:R-:W-:Y:S01]  /*2190*/  @!P2 IMAD.IADD R34, R34, 0x1, -R5.reuse ;  /* 0x000000012222a824 */ /* 0x100fe200078e0a05 */
[----:B------:R-:W-:Y:S01]  /*21a0*/  ISETP.GT.U32.AND P2, PT, R5, R36, PT ;  /* 0x000000240500720c */ /* 0x000fe20003f44070 */
[----:B------:R-:W-:Y:S01]  /*21b0*/  @!P6 IMAD.IADD R35, R35, 0x1, -R5 ;  /* 0x000000012323e824 */ /* 0x000fe200078e0a05 */
[----:B------:R-:W-:Y:S01]  /*21c0*/  ISETP.GT.U32.AND P6, PT, R5, R37, PT ;  /* 0x000000250500720c */ /* 0x000fe20003fc4070 */
[----:B------:R-:W-:Y:S01]  /*21d0*/  @!P4 IMAD.MOV R33, RZ, RZ, -R33 ;  /* 0x000000ffff21c224 */ /* 0x000fe200078e0a21 */
[----:B------:R-:W-:Y:S01]  /*21e0*/  ISETP.GE.AND P4, PT, R38, RZ, PT ;  /* 0x000000ff2600720c */ /* 0x000fe20003f86270 */
[----:B------:R-:W-:Y:S01]  /*21f0*/  IMAD.MOV.U32 R42, RZ, RZ, R39 ;  /* 0x000000ffff2a7224 */ /* 0x000fe200078e0027 */
[----:B------:R-:W-:Y:S01]  /*2200*/  IABS R38, R38 ;  /* 0x0000002600267213 */ /* 0x000fe20000000000 */
[----:B------:R-:W-:Y:S01]  /*2210*/  @!P1 IMAD.MOV R35, RZ, RZ, -R35 ;  /* 0x000000ffff239224 */ /* 0x000fe200078e0a23 */
[----:B------:R-:W-:Y:S01]  /*2220*/  ISETP.GE.AND P1, PT, R43, RZ, PT ;  /* 0x000000ff2b00720c */ /* 0x000fe20003f26270 */
[----:B------:R-:W-:Y:S01]  /*2230*/  IMAD.HI.U32 R39, R7, R42, RZ ;  /* 0x0000002a07277227 */ /* 0x000fe200078e00ff */
[----:B------:R-:W-:-:S03]  /*2240*/  LOP3.LUT R43, R6, 0x64, RZ, 0xfc, !PT ;  /* 0x00000064062b7812 */ /* 0x000fc600078efcff */
[----:B------:R-:W-:Y:S01]  /*2250*/  IMAD.MOV.U32 R40, RZ, RZ, R38 ;  /* 0x000000ffff287224 */ /* 0x000fe200078e0026 */
[----:B------:R-:W-:Y:S01]  /*2260*/  IABS R46, R43 ;  /* 0x0000002b002e7213 */ /* 0x000fe20000000000 */
[--C-:B------:R-:W-:Y:S02]  /*2270*/  @!P2 IMAD.IADD R36, R36, 0x1, -R5.reuse ;  /* 0x000000012424a824 */ /* 0x100fe400078e0a05 */
[----:B------:R-:W-:Y:S02]  /*2280*/  @!P6 IMAD.IADD R37, R37, 0x1, -R5 ;  /* 0x000000012525e824 */ /* 0x000fe400078e0a05 */
[----:B------:R-:W-:Y:S01]  /*2290*/  IMAD.HI.U32 R38, R7, R40, RZ ;  /* 0x0000002807267227 */ /* 0x000fe200078e00ff */
[C---:B------:R-:W-:Y:S02]  /*22a0*/  ISETP.GT.U32.AND P2, PT, R5.reuse, R36, PT ;  /* 0x000000240500720c */ /* 0x040fe40003f44070 */
[----:B------:R-:W-:Y:S01]  /*22b0*/  ISETP.GT.U32.AND P6, PT, R5, R37, PT ;  /* 0x000000250500720c */ /* 0x000fe20003fc4070 */
[----:B------:R-:W-:-:S02]  /*22c0*/  IMAD.MOV R38, RZ, RZ, -R38 ;  /* 0x000000ffff267224 */ /* 0x000fc400078e0a26 */
[----:B------:R-:W-:Y:S02]  /*22d0*/  IMAD.MOV R39, RZ, RZ, -R39 ;  /* 0x000000ffff277224 */ /* 0x000fe400078e0a27 */
[----:B------:R-:W-:Y:S02]  /*22e0*/  IMAD R38, R5, R38, R40 ;  /* 0x0000002605267224 */ /* 0x000fe400078e0228 */
[----:B------:R-:W-:-:S04]  /*22f0*/  IMAD.HI.U32 R40, R7, R44, RZ ;  /* 0x0000002c07287227 */ /* 0x000fc800078e00ff */
[C---:B------:R-:W-:Y:S02]  /*2300*/  IMAD R39, R5.reuse, R39, R42 ;  /* 0x0000002705277224 */ /* 0x040fe400078e022a */
[----:B------:R-:W-:Y:S02]  /*2310*/  IMAD.MOV R40, RZ, RZ, -R40 ;  /* 0x000000ffff287224 */ /* 0x000fe400078e0a28 */
[--C-:B------:R-:W-:Y:S01]  /*2320*/  @!P2 IMAD.IADD R36, R36, 0x1, -R5.reuse ;  /* 0x000000012424a824 */ /* 0x100fe200078e0a05 */
[C---:B------:R-:W-:Y:S01]  /*2330*/  ISETP.GT.U32.AND P2, PT, R5.reuse, R38, PT ;  /* 0x000000260500720c */ /* 0x040fe20003f44070 */
[----:B------:R-:W-:Y:S01]  /*2340*/  IMAD R40, R5, R40, R44 ;  /* 0x0000002805287224 */ /* 0x000fe200078e022c */
[----:B------:R-:W-:Y:S01]  /*2350*/  IABS R44, R49 ;  /* 0x00000031002c7213 */ /* 0x000fe20000000000 */
[----:B------:R-:W-:Y:S01]  /*2360*/  @!P6 IMAD.IADD R37, R37, 0x1, -R5 ;  /* 0x000000012525e824 */ /* 0x000fe200078e0a05 */
[C---:B------:R-:W-:Y:S01]  /*2370*/  ISETP.GT.U32.AND P6, PT, R5.reuse, R39, PT ;  /* 0x000000270500720c */ /* 0x040fe20003fc4070 */
[----:B------:R-:W-:Y:S01]  /*2380*/  @!P5 IMAD.MOV R36, RZ, RZ, -R36 ;  /* 0x000000ffff24d224 */ /* 0x000fe200078e0a24 */
[----:B------:R-:W-:Y:S01]  /*2390*/  ISETP.GT.U32.AND P5, PT, R5, R40, PT ;  /* 0x000000280500720c */ /* 0x000fe20003fa4070 */
[----:B------:R-:W-:-:S04]  /*23a0*/  IMAD.HI.U32 R42, R7, R48, RZ ;  /* 0x00000030072a7227 */ /* 0x000fc800078e00ff */
[----:B------:R-:W-:Y:S02]  /*23b0*/  IMAD.MOV R42, RZ, RZ, -R42 ;  /* 0x000000ffff2a7224 */ /* 0x000fe400078e0a2a */
[----:B------:R-:W-:Y:S01]  /*23c0*/  @!P2 IMAD.IADD R38, R38, 0x1, -R5 ;  /* 0x000000012626a824 */ /* 0x000fe200078e0a05 */
[----:B------:R-:W-:Y:S01]  /*23d0*/  ISETP.GE.AND P2, PT, R43, RZ, PT ;  /* 0x000000ff2b00720c */ /* 0x000fe20003f46270 */
[----:B------:R-:W-:-:S04]  /*23e0*/  IMAD.HI.U32 R43, R7, R44, RZ ;  /* 0x0000002c072b7227 */ /* 0x000fc800078e00ff */
[--C-:B------:R-:W-:Y:S02]  /*23f0*/  @!P6 IMAD.IADD R39, R39, 0x1, -R5.reuse ;  /* 0x000000012727e824 */ /* 0x100fe400078e0a05 */
[----:B------:R-:W-:Y:S02]  /*2400*/  @!P5 IMAD.IADD R40, R40, 0x1, -R5 ;  /* 0x000000012828d824 */ /* 0x000fe400078e0a05 */
[----:B------:R-:W-:Y:S01]  /*2410*/  @!P3 IMAD.MOV R34, RZ, RZ, -R34 ;  /* 0x000000ffff22b224 */ /* 0x000fe200078e0a22 */
[C---:B------:R-:W-:Y:S01]  /*2420*/  ISETP.GT.U32.AND P6, PT, R5.reuse, R39, PT ;  /* 0x000000270500720c */ /* 0x040fe20003fc4070 */
[----:B------:R-:W-:Y:S01]  /*2430*/  @!P0 IMAD.MOV R37, RZ, RZ, -R37 ;  /* 0x000000ffff258224 */ /* 0x000fe200078e0a25 */
[C---:B------:R-:W-:Y:S01]  /*2440*/  ISETP.GT.U32.AND P5, PT, R5.reuse, R40, PT ;  /* 0x000000280500720c */ /* 0x040fe20003fa4070 */
[----:B------:R-:W-:Y:S01]  /*2450*/  IMAD R42, R5, R42, R48 ;  /* 0x0000002a052a7224 */ /* 0x000fe200078e0230 */
[----:B------:R-:W-:Y:S01]  /*2460*/  ISETP.GE.AND P3, PT, R41, RZ, PT ;  /* 0x000000ff2900720c */ /* 0x000fe20003f66270 */
[----:B------:R-:W-:Y:S01]  /*2470*/  IMAD.MOV R43, RZ, RZ, -R43 ;  /* 0x000000ffff2b7224 */ /* 0x000fe200078e0a2b */
[----:B------:R-:W-:Y:S01]  /*2480*/  ISETP.GT.U32.AND P0, PT, R5, R38, PT ;  /* 0x000000260500720c */ /* 0x000fe20003f04070 */
[----:B------:R-:W-:Y:S01]  /*2490*/  IMAD.HI.U32 R41, R7, R46, RZ ;  /* 0x0000002e07297227 */ /* 0x000fe200078e00ff */
[----:B------:R-:W-:-:S03]  /*24a0*/  IABS R48, R51 ;  /* 0x0000003300307213 */ /* 0x000fc60000000000 */
[----:B------:R-:W-:Y:S02]  /*24b0*/  IMAD R43, R5, R43, R44 ;  /* 0x0000002b052b7224 */ /* 0x000fe400078e022c */
[----:B------:R-:W-:Y:S01]  /*24c0*/  @!P6 IMAD.IADD R39, R39, 0x1, -R5 ;  /* 0x000000012727e824 */ /* 0x000fe200078e0a05 */
[C---:B------:R-:W-:Y:S01]  /*24d0*/  ISETP.GT.U32.AND P6, PT, R5.reuse, R42, PT ;  /* 0x0000002a0500720c */ /* 0x040fe20003fc4070 */
[----:B------:R-:W-:Y:S02]  /*24e0*/  IMAD.MOV R41, RZ, RZ, -R41 ;  /* 0x000000ffff297224 */ /* 0x000fe400078e0a29 */
[--C-:B------:R-:W-:Y:S01]  /*24f0*/  @!P5 IMAD.IADD R40, R40, 0x1, -R5.reuse ;  /* 0x000000012828d824 */ /* 0x100fe200078e0a05 */
[C---:B------:R-:W-:Y:S01]  /*2500*/  ISETP.GT.U32.AND P5, PT, R5.reuse, R43, PT ;  /* 0x0000002b0500720c */ /* 0x040fe20003fa4070 */
[----:B------:R-:W-:Y:S02]  /*2510*/  IMAD R41, R5, R41, R46 ;  /* 0x0000002905297224 */ /* 0x000fe400078e022e */
[----:B------:R-:W-:-:S02]  /*2520*/  @!P0 IMAD.IADD R38, R38, 0x1, -R5 ;  /* 0x0000000126268824 */ /* 0x000fc400078e0a05 */
[----:B------:R-:W-:Y:S01]  /*2530*/  IMAD.HI.U32 R44, R7, R48, RZ ;  /* 0x00000030072c7227 */ /* 0x000fe200078e00ff */
[----:B------:R-:W-:-:S03]  /*2540*/  ISETP.GT.U32.AND P0, PT, R5, R41, PT ;  /* 0x000000290500720c */ /* 0x000fc60003f04070 */
[--C-:B------:R-:W-:Y:S01]  /*2550*/  @!P6 IMAD.IADD R42, R42, 0x1, -R5.reuse ;  /* 0x000000012a2ae824 */ /* 0x100fe200078e0a05 */
[----:B------:R-:W-:Y:S01]  /*2560*/  ISETP.GE.AND P6, PT, R49, RZ, PT ;  /* 0x000000ff3100720c */ /* 0x000fe20003fc6270 */
[----:B------:R-:W-:Y:S01]  /*2570*/  @!P4 IMAD.MOV R38, RZ, RZ, -R38 ;  /* 0x000000ffff26c224 */ /* 0x000fe200078e0a26 */
[----:B------:R-:W-:Y:S01]  /*2580*/  ISETP.GE.AND P4, PT, R47, RZ, PT ;  /* 0x000000ff2f00720c */ /* 0x000fe20003f86270 */
[----:B------:R-:W-:Y:S01]  /*2590*/  @!P5 IMAD.IADD R43, R43, 0x1, -R5 ;  /* 0x000000012b2bd824 */ /* 0x000fe200078e0a05 */
[----:B------:R-:W-:Y:S01]  /*25a0*/  ISETP.GT.U32.AND P5, PT, R5, R42, PT ;  /* 0x0000002a0500720c */ /* 0x000fe20003fa4070 */
[----:B------:R-:W-:-:S04]  /*25b0*/  IMAD.HI.U32 R47, R7, R52, RZ ;  /* 0x00000034072f7227 */ /* 0x000fc800078e00ff */
[----:B------:R-:W-:Y:S02]  /*25c0*/  IMAD.MOV R44, RZ, RZ, -R44 ;  /* 0x000000ffff2c7224 */ /* 0x000fe400078e0a2c */
[----:B------:R-:W-:Y:S02]  /*25d0*/  @!P0 IMAD.IADD R41, R41, 0x1, -R5 ;  /* 0x0000000129298824 */ /* 0x000fe400078e0a05 */
[----:B------:R-:W-:Y:S02]  /*25e0*/  IMAD.MOV R47, RZ, RZ, -R47 ;  /* 0x000000ffff2f7224 */ /* 0x000fe400078e0a2f */
[C---:B------:R-:W-:Y:S01]  /*25f0*/  IMAD R44, R5.reuse, R44, R48 ;  /* 0x0000002c052c7224 */ /* 0x040fe200078e0230 */
[C---:B------:R-:W-:Y:S01]  /*2600*/  ISETP.GT.U32.AND P0, PT, R5.reuse, R41, PT ;  /* 0x000000290500720c */ /* 0x040fe20003f04070 */
[----:B------:R-:W-:Y:S01]  /*2610*/  IMAD R48, R5, R47, R52 ;  /* 0x0000002f05307224 */ /* 0x000fe200078e0234 */
[----:B------:R-:W-:Y:S01]  /*2620*/  IABS R52, R55 ;  /* 0x0000003700347213 */ /* 0x000fe20000000000 */
[----:B------:R-:W-:-:S02]  /*2630*/  @!P5 IMAD.IADD R42, R42, 0x1, -R5 ;  /* 0x000000012a2ad824 */ /* 0x000fc400078e0a05 */
[----:B------:R-:W-:Y:S01]  /*2640*/  IMAD.HI.U32 R46, R7, R50, RZ ;  /* 0x00000032072e7227 */ /* 0x000fe200078e00ff */
[----:B------:R-:W-:-:S03]  /*2650*/  ISETP.GT.U32.AND P5, PT, R5, R48, PT ;  /* 0x000000300500720c */ /* 0x000fc60003fa4070 */
[----:B------:R-:W-:Y:S01]  /*2660*/  @!P1 IMAD.MOV R40, RZ, RZ, -R40 ;  /* 0x000000ffff289224 */ /* 0x000fe200078e0a28 */
[----:B------:R-:W-:Y:S01]  /*2670*/  ISETP.GE.AND P1, PT, R51, RZ, PT ;  /* 0x000000ff3300720c */ /* 0x000fe20003f26270 */
[----:B------:R-:W-:Y:S01]  /*2680*/  IMAD.MOV R46, RZ, RZ, -R46 ;  /* 0x000000ffff2e7224 */ /* 0x000fe200078e0a2e */
[----:B------:R-:W-:Y:S01]  /*2690*/  LOP3.LUT R51, R6, 0x48, RZ, 0xfc, !PT ;  /* 0x0000004806337812 */ /* 0x000fe200078efcff */
[----:B------:R-:W-:Y:S01]  /*26a0*/  @!P0 IMAD.IADD R41, R41, 0x1, -R5 ;  /* 0x0000000129298824 */ /* 0x000fe200078e0a05 */
[C---:B------:R-:W-:Y:S01]  /*26b0*/  ISETP.GT.U32.AND P0, PT, R5.reuse, R44, PT ;  /* 0x0000002c0500720c */ /* 0x040fe20003f04070 */
[C---:B------:R-:W-:Y:S01]  /*26c0*/  IMAD R46, R5.reuse, R46, R50 ;  /* 0x0000002e052e7224 */ /* 0x040fe200078e0232 */
[----:B------:R-:W-:Y:S01]  /*26d0*/  IABS R50, R51 ;  /* 0x0000003300327213 */ /* 0x000fe20000000000 */
[----:B------:R-:W-:Y:S02]  /*26e0*/  @!P2 IMAD.MOV R41, RZ, RZ, -R41 ;  /* 0x000000ffff29a224 */ /* 0x000fe400078e0a29 */
[----:B------:R-:W-:Y:S01]  /*26f0*/  @!P5 IMAD.IADD R48, R48, 0x1, -R5 ;  /* 0x000000013030d824 */ /* 0x000fe200078e0a05 */
[----:B------:R-:W-:Y:S01]  /*2700*/  ISETP.GT.U32.AND P2, PT, R5, R46, PT ;  /* 0x0000002e0500720c */ /* 0x000fe20003f44070 */
[----:B------:R-:W-:-:S04]  /*2710*/  IMAD.HI.U32 R47, R7, R50, RZ ;  /* 0x00000032072f7227 */ /* 0x000fc800078e00ff */
[----:B------:R-:W-:Y:S01]  /*2720*/  @!P3 IMAD.MOV R39, RZ, RZ, -R39 ;  /* 0x000000ffff27b224 */ /* 0x000fe200078e0a27 */
[C---:B------:R-:W-:Y:S01]  /*2730*/  ISETP.GT.U32.AND P3, PT, R5.reuse, R43, PT ;  /* 0x0000002b0500720c */ /* 0x040fe20003f64070 */
[----:B------:R-:W-:Y:S01]  /*2740*/  @!P4 IMAD.MOV R42, RZ, RZ, -R42 ;  /* 0x000000ffff2ac224 */ /* 0x000fe200078e0a2a */
[----:B------:R-:W-:Y:S01]  /*2750*/  ISETP.GT.U32.AND P4, PT, R5, R48, PT ;  /* 0x000000300500720c */ /* 0x000fe20003f84070 */
[----:B------:R-:W-:Y:S02]  /*2760*/  IMAD.MOV R49, RZ, RZ, -R47 ;  /* 0x000000ffff317224 */ /* 0x000fe400078e0a2f */
[----:B------:R-:W-:-:S04]  /*2770*/  IMAD.HI.U32 R47, R7, R52, RZ ;  /* 0x00000034072f7227 */ /* 0x000fc800078e00ff */
[----:B------:R-:W-:Y:S01]  /*2780*/  @!P0 IMAD.IADD R44, R44, 0x1, -R5 ;  /* 0x000000012c2c8824 */ /* 0x000fe200078e0a05 */
[----:B------:R-:W-:Y:S01]  /*2790*/  ISETP.GE.AND P0, PT, R54, RZ, PT ;  /* 0x000000ff3600720c */ /* 0x000fe20003f06270 */
[----:B------:R-:W-:Y:S02]  /*27a0*/  IMAD.MOV R47, RZ, RZ, -R47 ;  /* 0x000000ffff2f7224 */ /* 0x000fe400078e0a2f */
[--C-:B------:R-:W-:Y:S01]  /*27b0*/  @!P2 IMAD.IADD R46, R46, 0x1, -R5.reuse ;  /* 0x000000012e2ea824 */ /* 0x100fe200078e0a05 */
[C---:B------:R-:W-:Y:S01]  /*27c0*/  ISETP.GT.U32.AND P2, PT, R5.reuse, R44, PT ;  /* 0x0000002c0500720c */ /* 0x040fe20003f44070 */
[----:B------:R-:W-:Y:S02]  /*27d0*/  IMAD R52, R5, R47, R52 ;  /* 0x0000002f05347224 */ /* 0x000fe400078e0234 */
[--C-:B------:R-:W-:Y:S01]  /*27e0*/  @!P3 IMAD.IADD R43, R43, 0x1, -R5.reuse ;  /* 0x000000012b2bb824 */ /* 0x100fe200078e0a05 */
[----:B------:R-:W-:Y:S01]  /*27f0*/  ISETP.GE.AND P3, PT, R53, RZ, PT ;  /* 0x000000ff3500720c */ /* 0x000fe20003f66270 */
[----:B------:R-:W-:Y:S01]  /*2800*/  @!P4 IMAD.IADD R48, R48, 0x1, -R5 ;  /* 0x000000013030c824 */ /* 0x000fe200078e0a05 */
[----:B------:R-:W-:Y:S01]  /*2810*/  LOP3.LUT R53, R6, 0x40, RZ, 0xfc, !PT ;  /* 0x0000004006357812 */ /* 0x000fe200078efcff */
[C---:B------:R-:W-:Y:S01]  /*2820*/  IMAD R50, R5.reuse, R49, R50 ;  /* 0x0000003105327224 */ /* 0x040fe200078e0232 */
[C---:B------:R-:W-:Y:S01]  /*2830*/  ISETP.GT.U32.AND P5, PT, R5.reuse, R46, PT ;  /* 0x0000002e0500720c */ /* 0x040fe20003fa4070 */
[----:B------:R-:W-:Y:S01]  /*2840*/  @!P6 IMAD.MOV R43, RZ, RZ, -R43 ;  /* 0x000000ffff2be224 */ /* 0x000fe200078e0a2b */
[C---:B------:R-:W-:Y:S01]  /*2850*/  ISETP.GT.U32.AND P4, PT, R5.reuse, R52, PT ;  /* 0x000000340500720c */ /* 0x040fe20003f84070 */
[----:B------:R-:W-:Y:S01]  /*2860*/  IMAD.MOV.U32 R60, RZ, RZ, R48 ;  /* 0x000000ffff3c7224 */ /* 0x000fe200078e0030 */
[----:B------:R-:W-:Y:S01]  /*2870*/  IABS R54, R53 ;  /* 0x0000003500367213 */ /* 0x000fe20000000000 */
[----:B------:R-:W-:Y:S01]  /*2880*/  @!P2 IMAD.IADD R44, R44, 0x1, -R5 ;  /* 0x000000012c2ca824 */ /* 0x000fe200078e0a05 */
[----:B------:R-:W-:Y:S01]  /*2890*/  ISETP.GT.U32.AND P6, PT, R5, R50, PT ;  /* 0x000000320500720c */ /* 0x000fe20003fc4070 */
[----:B------:R-:W-:Y:S01]  /*28a0*/  @!P0 IMAD.MOV R60, RZ, RZ, -R60 ;  /* 0x000000ffff3c8224 */ /* 0x000fe200078e0a3c */
[----:B------:R-:W-:Y:S01]  /*28b0*/  LOP3.LUT R49, R6, 0x38, RZ, 0xfc, !PT ;  /* 0x0000003806317812 */ /* 0x000fe200078efcff */
[----:B------:R-:W-:Y:S01]  /*28c0*/  IMAD.HI.U32 R47, R7, R54, RZ ;  /* 0x00000036072f7227 */ /* 0x000fe200078e00ff */
[----:B------:R-:W-:-:S02]  /*28d0*/  ISETP.GE.AND P2, PT, R51, RZ, PT ;  /* 0x000000ff3300720c */ /* 0x000fc40003f46270 */
[----:B------:R-:W-:Y:S01]  /*28e0*/  IABS R62, R49 ;  /* 0x00000031003e7213 */ /* 0x000fe20000000000 */
[----:B------:R-:W-:Y:S01]  /*28f0*/  @!P5 IMAD.IADD R46, R46, 0x1, -R5 ;  /* 0x000000012e2ed824 */ /* 0x000fe200078e0a05 */
[----:B------:R-:W-:Y:S01]  /*2900*/  LOP3.LUT R51, R6, 0x34, RZ, 0xfc, !PT ;  /* 0x0000003406337812 */ /* 0x000fe200078efcff */
[----:B------:R-:W-:Y:S01]  /*2910*/  IMAD.MOV R47, RZ, RZ, -R47 ;  /* 0x000000ffff2f7224 */ /* 0x000fe200078e0a2f */
[----:B------:R-:W-:Y:S01]  /*2920*/  ISETP.GE.AND P0, PT, R49, RZ, PT ;  /* 0x000000ff3100720c */ /* 0x000fe20003f06270 */
[----:B------:R-:W-:Y:S01]  /*2930*/  IMAD.MOV.U32 R56, RZ, RZ, R44 ;  /* 0x000000ffff387224 */ /* 0x000fe200078e002c */
[----:B------:R-:W-:Y:S01]  /*2940*/  IABS R64, R51 ;  /* 0x0000003300407213 */ /* 0x000fe20000000000 */
[----:B------:R-:W-:Y:S01]  /*2950*/  @!P4 IMAD.IADD R52, R52, 0x1, -R5 ;  /* 0x000000013434c824 */ /* 0x000fe200078e0a05 */
[----:B------:R-:W-:Y:S01]  /*2960*/  LOP3.LUT R49, R6, 0x2c, RZ, 0xfc, !PT ;  /* 0x0000002c06317812 */ /* 0x000fe200078efcff */
[----:B------:R-:W-:Y:S01]  /*2970*/  IMAD R54, R5, R47, R54 ;  /* 0x0000002f05367224 */ /* 0x000fe200078e0236 */
[----:B------:R-:W-:Y:S01]  /*2980*/  ISETP.GE.AND P5, PT, R55, RZ, PT ;  /* 0x000000ff3700720c */ /* 0x000fe20003fa6270 */
[----:B------:R-:W-:Y:S01]  /*2990*/  @!P1 IMAD.MOV R56, RZ, RZ, -R56 ;  /* 0x000000ffff389224 */ /* 0x000fe200078e0a38 */
[----:B------:R-:W-:Y:S01]  /*29a0*/  ISETP.GT.U32.AND P1, PT, R5, R52, PT ;  /* 0x000000340500720c */ /* 0x000fe20003f24070 */
[----:B------:R-:W-:-:S02]  /*29b0*/  IMAD.MOV.U32 R58, RZ, RZ, R46 ;  /* 0x000000ffff3a7224 */ /* 0x000fc400078e002e */
[----:B------:R-:W-:-:S04]  /*29c0*/  IMAD.HI.U32 R44, R7, R62, RZ ;  /* 0x0000003e072c7227 */ /* 0x000fc800078e00ff */
[----:B------:R-:W-:Y:S01]  /*29d0*/  @!P3 IMAD.MOV R58, RZ, RZ, -R58 ;  /* 0x000000ffff3ab224 */ /* 0x000fe200078e0a3a */
[----:B------:R-:W-:Y:S01]  /*29e0*/  ISETP.GT.U32.AND P3, PT, R5, R54, PT ;  /* 0x000000360500720c */ /* 0x000fe20003f64070 */
[--C-:B------:R-:W-:Y:S01]  /*29f0*/  @!P6 IMAD.IADD R50, R50, 0x1, -R5.reuse ;  /* 0x000000013232e824 */ /* 0x100fe200078e0a05 */
[----:B------:R-:W-:Y:S01]  /*2a00*/  ISETP.GE.AND P6, PT, R53, RZ, PT ;  /* 0x000000ff3500720c */ /* 0x000fe20003fc6270 */
[----:B------:R-:W-:Y:S01]  /*2a10*/  IMAD.MOV R44, RZ, RZ, -R44 ;  /* 0x000000ffff2c7224 */ /* 0x000fe200078e0a2c */
[----:B------:R-:W-:Y:S01]  /*2a20*/  LOP3.LUT R53, R6, 0x30, RZ, 0xfc, !PT ;  /* 0x0000003006357812 */ /* 0x000fe200078efcff */
[----:B------:R-:W-:Y:S01]  /*2a30*/  @!P1 IMAD.IADD R52, R52, 0x1, -R5 ;  /* 0x0000000134349824 */ /* 0x000fe200078e0a05 */
[C---:B------:R-:W-:Y:S01]  /*2a40*/  ISETP.GT.U32.AND P4, PT, R5.reuse, R50, PT ;  /* 0x000000320500720c */ /* 0x040fe20003f84070 */
[----:B------:R-:W-:Y:S01]  /*2a50*/  IMAD R44, R5, R44, R62 ;  /* 0x0000002c052c7224 */ /* 0x000fe200078e023e */
[----:B------:R-:W-:Y:S01]  /*2a60*/  IABS R48, R53 ;  /* 0x0000003500307213 */ /* 0x000fe20000000000 */
[----:B------:R-:W-:-:S03]  /*2a70*/  IMAD.HI.U32 R46, R7, R64, RZ ;  /* 0x00000040072e7227 */ /* 0x000fc600078e00ff */
[----:B------:R-:W-:Y:S01]  /*2a80*/  ISETP.GT.U32.AND P1, PT, R5, R44, PT ;  /* 0x0000002c0500720c */ /* 0x000fe20003f24070 */
[----:B------:R-:W-:Y:S02]  /*2a90*/  @!P3 IMAD.IADD R54, R54, 0x1, -R5 ;  /* 0x000000013636b824 */ /* 0x000fe400078e0a05 */
[----:B------:R-:W-:Y:S02]  /*2aa0*/  IMAD.MOV R46, RZ, RZ, -R46 ;  /* 0x000000ffff2e7224 */ /* 0x000fe400078e0a2e */
[----:B------:R-:W-:Y:S01]  /*2ab0*/  IMAD.HI.U32 R47, R7, R48, RZ ;  /* 0x00000030072f7227 */ /* 0x000fe200078e00ff */
[----:B------:R-:W-:-:S03]  /*2ac0*/  ISETP.GT.U32.AND P3, PT, R5, R54, PT ;  /* 0x000000360500720c */ /* 0x000fc60003f64070 */
[--C-:B------:R-:W-:Y:S01]  /*2ad0*/  @!P4 IMAD.IADD R50, R50, 0x1, -R5.reuse ;  /* 0x000000013232c824 */ /* 0x100fe200078e0a05 */
[----:B------:R-:W-:Y:S01]  /*2ae0*/  ISETP.GE.AND P4, PT, R51, RZ, PT ;  /* 0x000000ff3300720c */ /* 0x000fe20003f86270 */
[C---:B------:R-:W-:Y:S01]  /*2af0*/  IMAD R46, R5.reuse, R46, R64 ;  /* 0x0000002e052e7224 */ /* 0x040fe200078e0240 */
[----:B------:R-:W-:Y:S01]  /*2b00*/  LOP3.LUT R51, R6, 0x28, RZ, 0xfc, !PT ;  /* 0x0000002806337812 */ /* 0x000fe200078efcff */
[----:B------:R-:W-:Y:S01]  /*2b10*/  IMAD.MOV.U32 R62, RZ, RZ, R50 ;  /* 0x000000ffff3e7224 */ /* 0x000fe200078e0032 */
[----:B------:R-:W-:Y:S01]  /*2b20*/  IABS R50, R49 ;  /* 0x0000003100327213 */ /* 0x000fe20000000000 */
[----:B------:R-:W-:Y:S02]  /*2b30*/  @!P1 IMAD.IADD R44, R44, 0x1, -R5 ;  /* 0x000000012c2c9824 */ /* 0x000fe400078e0a05 */
[----:B------:R-:W-:Y:S02]  /*2b40*/  IMAD.MOV R47, RZ, RZ, -R47 ;  /* 0x000000ffff2f7224 */ /* 0x000fe400078e0a2f */
[----:B------:R-:W-:Y:S01]  /*2b50*/  @!P2 IMAD.MOV R62, RZ, RZ, -R62 ;  /* 0x000000ffff3ea224 */ /* 0x000fe200078e0a3e */
[C---:B------:R-:W-:Y:S01]  /*2b60*/  ISETP.GT.U32.AND P2, PT, R5.reuse, R46, PT ;  /* 0x0000002e0500720c */ /* 0x040fe20003f44070 */
[C---:B------:R-:W-:Y:S01]  /*2b70*/  IMAD R48, R5.reuse, R47, R48 ;  /* 0x0000002f05307224 */ /* 0x040fe200078e0230 */
[----:B------:R-:W-:Y:S01]  /*2b80*/  ISETP.GT.U32.AND P1, PT, R5, R44, PT ;  /* 0x0000002c0500720c */ /* 0x000fe20003f24070 */
[----:B------:R-:W-:-:S02]  /*2b90*/  @!P3 IMAD.IADD R54, R54, 0x1, -R5 ;  /* 0x000000013636b824 */ /* 0x000fc400078e0a05 */
[----:B------:R-:W-:Y:S01]  /*2ba0*/  IMAD.HI.U32 R47, R7, R50, RZ ;  /* 0x00000032072f7227 */ /* 0x000fe200078e00ff */
[----:B------:R-:W-:-:S03]  /*2bb0*/  ISETP.GT.U32.AND P3, PT, R5, R48, PT ;  /* 0x000000300500720c */ /* 0x000fc60003f64070 */
[----:B------:R-:W-:Y:S02]  /*2bc0*/  IMAD.MOV.U32 R66, RZ, RZ, R54 ;  /* 0x000000ffff427224 */ /* 0x000fe400078e0036 */
[----:B------:R-:W-:Y:S01]  /*2bd0*/  IMAD.MOV.U32 R64, RZ, RZ, R52 ;  /* 0x000000ffff407224 */ /* 0x000fe200078e0034 */
[----:B------:R-:W-:Y:S01]  /*2be0*/  IABS R52, R51 ;  /* 0x0000003300347213 */ /* 0x000fe20000000000 */
[----:B------:R-:W-:Y:S01]  /*2bf0*/  @!P6 IMAD.MOV R66, RZ, RZ, -R66 ;  /* 0x000000ffff42e224 */ /* 0x000fe200078e0a42 */
[----:B------:R-:W-:Y:S01]  /*2c00*/  ISETP.GE.AND P6, PT, R49, RZ, PT ;  /* 0x000000ff3100720c */ /* 0x000fe20003fc6270 */
[----:B------:R-:W-:Y:S02]  /*2c10*/  @!P2 IMAD.IADD R46, R46, 0x1, -R5 ;  /* 0x000000012e2ea824 */ /* 0x000fe400078e0a05 */
[----:B------:R-:W-:Y:S02]  /*2c20*/  IMAD.MOV R49, RZ, RZ, -R47 ;  /* 0x000000ffff317224 */ /* 0x000fe400078e0a2f */
[--C-:B------:R-:W-:Y:S01]  /*2c30*/  @!P1 IMAD.IADD R44, R44, 0x1, -R5.reuse ;  /* 0x000000012c2c9824 */ /* 0x100fe200078e0a05 */
[C---:B------:R-:W-:Y:S01]  /*2c40*/  ISETP.GT.U32.AND P2, PT, R5.reuse, R46, PT ;  /* 0x0000002e0500720c */ /* 0x040fe20003f44070 */
[----:B------:R-:W-:Y:S01]  /*2c50*/  IMAD R50, R5, R49, R50 ;  /* 0x0000003105327224 */ /* 0x000fe200078e0232 */
[----:B------:R-:W-:Y:S01]  /*2c60*/  LOP3.LUT R49, R6, 0x24, RZ, 0xfc, !PT ;  /* 0x0000002406317812 */ /* 0x000fe200078efcff */
[----:B------:R-:W-:Y:S01]  /*2c70*/  IMAD.MOV.U32 R70, RZ, RZ, R44 ;  /* 0x000000ffff467224 */ /* 0x000fe200078e002c */
[----:B------:R-:W-:Y:S01]  /*2c80*/  ISETP.GE.AND P1, PT, R51, RZ, PT ;  /* 0x000000ff3300720c */ /* 0x000fe20003f26270 */
[----:B------:R-:W-:Y:S01]  /*2c90*/  @!P3 IMAD.IADD R48, R48, 0x1, -R5 ;  /* 0x000000013030b824 */ /* 0x000fe200078e0a05 */
[----:B------:R-:W-:Y:S01]  /*2ca0*/  LOP3.LUT R51, R6, 0x14, RZ, 0xfc, !PT ;  /* 0x0000001406337812 */ /* 0x000fe200078efcff */
[----:B------:R-:W-:Y:S01]  /*2cb0*/  @!P0 IMAD.MOV R70, RZ, RZ, -R70 ;  /* 0x000000ffff468224 */ /* 0x000fe200078e0a46 */
[----:B------:R-:W-:Y:S01]  /*2cc0*/  ISETP.GT.U32.AND P0, PT, R5, R50, PT ;  /* 0x000000320500720c */ /* 0x000fe20003f04070 */
[----:B------:R-:W-:Y:S01]  /*2cd0*/  IMAD.HI.U32 R47, R7, R52, RZ ;  /* 0x00000034072f7227 */ /* 0x000fe200078e00ff */
[----:B------:R-:W-:-:S02]  /*2ce0*/  ISETP.GT.U32.AND P3, PT, R5, R48, PT ;  /* 0x000000300500720c */ /* 0x000fc40003f64070 */
[----:B------:R-:W-:Y:S01]  /*2cf0*/  IABS R88, R51 ;  /* 0x0000003300587213 */ /* 0x000fe20000000000 */
[----:B------:R-:W-:Y:S02]  /*2d00*/  IMAD.MOV R47, RZ, RZ, -R47 ;  /* 0x000000ffff2f7224 */ /* 0x000fe400078e0a2f */
[--C-:B------:R-:W-:Y:S01]  /*2d10*/  @!P2 IMAD.IADD R46, R46, 0x1, -R5.reuse ;  /* 0x000000012e2ea824 */ /* 0x100fe200078e0a05 */
[----:B------:R-:W-:Y:S01]  /*2d20*/  ISETP.GE.AND P2, PT, R49, RZ, PT ;  /* 0x000000ff3100720c */ /* 0x000fe20003f46270 */
[----:B------:R-:W-:Y:S01]  /*2d30*/  @!P5 IMAD.MOV R64, RZ, RZ, -R64 ;  /* 0x000000ffff40d224 */ /* 0x000fe200078e0a40 */
[----:B------:R-:W-:Y:S01]  /*2d40*/  ISETP.GE.AND P5, PT, R53, RZ, PT ;  /* 0x000000ff3500720c */ /* 0x000fe20003fa6270 */
[C---:B------:R-:W-:Y:S01]  /*2d50*/  IMAD R44, R5.reuse, R47, R52 ;  /* 0x0000002f052c7224 */ /* 0x040fe200078e0234 */
[----:B------:R-:W-:Y:S01]  /*2d60*/  IABS R49, R49 ;  /* 0x0000003100317213 */ /* 0x000fe20000000000 */
[----:B------:R-:W-:Y:S01]  /*2d70*/  IMAD.MOV.U32 R72, RZ, RZ, R46 ;  /* 0x000000ffff487224 */ /* 0x000fe200078e002e */
[----:B------:R-:W-:Y:S01]  /*2d80*/  LOP3.LUT R46, R6, 0x20, RZ, 0xfc, !PT ;  /* 0x00000020062e7812 */ /* 0x000fe200078efcff */
[--C-:B------:R-:W-:Y:S01]  /*2d90*/  @!P0 IMAD.IADD R50, R50, 0x1, -R5.reuse ;  /* 0x0000000132328824 */ /* 0x100fe200078e0a05 */
[----:B------:R-:W-:Y:S01]  /*2da0*/  LOP3.LUT R47, R6, 0x18, RZ, 0xfc, !PT ;  /* 0x00000018062f7812 */ /* 0x000fe200078efcff */
[----:B------:R-:W-:Y:S01]  /*2db0*/  @!P3 IMAD.IADD R48, R48, 0x1, -R5 ;  /* 0x000000013030b824 */ /* 0x000fe200078e0a05 */
[C---:B------:R-:W-:Y:S01]  /*2dc0*/  ISETP.GT.U32.AND P3, PT, R5.reuse, R44, PT ;  /* 0x0000002c0500720c */ /* 0x040fe20003f64070 */
[----:B------:R-:W-:Y:S01]  /*2dd0*/  IMAD.MOV.U32 R52, RZ, RZ, R49 ;  /* 0x000000ffff347224 */ /* 0x000fe200078e0031 */
[----:B------:R-:W-:Y:S01]  /*2de0*/  IABS R49, R46 ;  /* 0x0000002e00317213 */ /* 0x000fe20000000000 */
[----:B------:R-:W-:Y:S01]  /*2df0*/  @!P4 IMAD.MOV R72, RZ, RZ, -R72 ;  /* 0x000000ffff48c224 */ /* 0x000fe200078e0a48 */
[----:B------:R-:W-:Y:S01]  /*2e00*/  ISETP.GT.U32.AND P0, PT, R5, R50, PT ;  /* 0x000000320500720c */ /* 0x000fe20003f04070 */
[----:B------:R-:W-:Y:S01]  /*2e10*/  IMAD.MOV.U32 R74, RZ, RZ, R48 ;  /* 0x000000ffff4a7224 */ /* 0x000fe200078e0030 */
[----:B------:R-:W-:Y:S01]  /*2e20*/  ISETP.GE.AND P4, PT, R46, RZ, PT ;  /* 0x000000ff2e00720c */ /* 0x000fe20003f86270 */
[----:B------:R-:W-:Y:S01]  /*2e30*/  IMAD.HI.U32 R46, R7, R52, RZ ;  /* 0x00000034072e7227 */ /* 0x000fe200078e00ff */
[----:B------:R-:W-:-:S02]  /*2e40*/  IABS R84, R47 ;  /* 0x0000002f00547213 */ /* 0x000fc40000000000 */
[----:B------:R-:W-:Y:S01]  /*2e50*/  LEA.HI R53, R184, R3, RZ, 0x1b ;  /* 0x00000003b8357211 */ /* 0x000fe200078fd8ff */
[----:B------:R-:W-:Y:S02]  /*2e60*/  IMAD.MOV.U32 R48, RZ, RZ, R49 ;  /* 0x000000ffff307224 */ /* 0x000fe400078e0031 */
[----:B------:R-:W-:Y:S02]  /*2e70*/  IMAD.MOV R46, RZ, RZ, -R46 ;  /* 0x000000ffff2e7224 */ /* 0x000fe400078e0a2e */
[----:B------:R-:W-:Y:S01]  /*2e80*/  @!P5 IMAD.MOV R74, RZ, RZ, -R74 ;  /* 0x000000ffff4ad224 */ /* 0x000fe200078e0a4a */
[----:B------:R-:W-:Y:S01]  /*2e90*/  ISETP.GE.AND P5, PT, R47, RZ, PT ;  /* 0x000000ff2f00720c */ /* 0x000fe20003fa6270 */
[----:B------:R-:W-:-:S04]  /*2ea0*/  IMAD.HI.U32 R47, R7, R48, RZ ;  /* 0x00000030072f7227 */ /* 0x000fc800078e00ff */
[C---:B------:R-:W-:Y:S01]  /*2eb0*/  IMAD R46, R5.reuse, R46, R52 ;  /* 0x0000002e052e7224 */ /* 0x040fe200078e0234 */
[----:B------:R-:W-:Y:S01]  /*2ec0*/  LOP3.LUT R52, R6, 0x10, RZ, 0xfc, !PT ;  /* 0x0000001006347812 */ /* 0x000fe200078efcff */
[----:B------:R-:W-:Y:S02]  /*2ed0*/  @!P3 IMAD.IADD R44, R44, 0x1, -R5 ;  /* 0x000000012c2cb824 */ /* 0x000fe400078e0a05 */
[----:B------:R-:W-:Y:S01]  /*2ee0*/  IMAD.MOV R49, RZ, RZ, -R47 ;  /* 0x000000ffff317224 */ /* 0x000fe200078e0a2f */
[----:B------:R-:W-:Y:S01]  /*2ef0*/  IABS R90, R52 ;  /* 0x00000034005a7213 */ /* 0x000fe20000000000 */
[----:B------:R-:W-:Y:S01]  /*2f00*/  @!P0 IMAD.IADD R50, R50, 0x1, -R5 ;  /* 0x0000000132328824 */ /* 0x000fe200078e0a05 */
[C---:B------:R-:W-:Y:S01]  /*2f10*/  ISETP.GT.U32.AND P0, PT, R5.reuse, R46, PT ;  /* 0x0000002e0500720c */ /* 0x040fe20003f04070 */
[C---:B------:R-:W-:Y:S01]  /*2f20*/  IMAD R48, R5.reuse, R49, R48 ;  /* 0x0000003105307224 */ /* 0x040fe200078e0230 */
[----:B------:R-:W-:Y:S01]  /*2f30*/  ISETP.GT.U32.AND P3, PT, R5, R44, PT ;  /* 0x0000002c0500720c */ /* 0x000fe20003f64070 */
[----:B------:R-:W-:Y:S01]  /*2f40*/  IMAD.MOV.U32 R76, RZ, RZ, R50 ;  /* 0x000000ffff4c7224 */ /* 0x000fe200078e0032 */
[C---:B------:R-:W-:Y:S01]  /*2f50*/  LOP3.LUT R49, R6.reuse, 0xc, RZ, 0xfc, !PT ;  /* 0x0000000c06317812 */ /* 0x040fe200078efcff */
[----:B------:R-:W-:Y:S01]  /*2f60*/  IMAD.HI.U32 R47, R7, R84, RZ ;  /* 0x00000054072f7227 */ /* 0x000fe200078e00ff */
[----:B------:R-:W-:-:S02]  /*2f70*/  LOP3.LUT R50, R6, 0x8, RZ, 0xfc, !PT ;  /* 0x0000000806327812 */ /* 0x000fc400078efcff */
[----:B------:R-:W-:Y:S01]  /*2f80*/  IABS R92, R49 ;  /* 0x00000031005c7213 */ /* 0x000fe20000000000 */
[----:B------:R-:W-:Y:S01]  /*2f90*/  @!P6 IMAD.MOV R76, RZ, RZ, -R76 ;  /* 0x000000ffff4ce224 */ /* 0x000fe200078e0a4c */
[----:B------:R-:W-:Y:S01]  /*2fa0*/  ISETP.GT.U32.AND P6, PT, R5, R48, PT ;  /* 0x000000300500720c */ /* 0x000fe20003fc4070 */
[----:B------:R-:W-:Y:S01]  /*2fb0*/  IMAD.MOV R47, RZ, RZ, -R47 ;  /* 0x000000ffff2f7224 */ /* 0x000fe200078e0a2f */
[----:B------:R-:W-:Y:S01]  /*2fc0*/  IABS R94, R50 ;  /* 0x00000032005e7213 */ /* 0x000fe20000000000 */
[--C-:B------:R-:W-:Y:S02]  /*2fd0*/  @!P0 IMAD.IADD R46, R46, 0x1, -R5.reuse ;  /* 0x000000012e2e8824 */ /* 0x100fe400078e0a05 */
[----:B------:R-:W-:Y:S01]  /*2fe0*/  @!P3 IMAD.IADD R44, R44, 0x1, -R5 ;  /* 0x000000012c2cb824 */ /* 0x000fe200078e0a05 */
[----:B------:R-:W-:Y:S01]  /*2ff0*/  ISETP.GE.AND P3, PT, R51, RZ, PT ;  /* 0x000000ff3300720c */ /* 0x000fe20003f66270 */
[C---:B------:R-:W-:Y:S01]  /*3000*/  IMAD R84, R5.reuse, R47, R84 ;  /* 0x0000002f05547224 */ /* 0x040fe200078e0254 */
[----:B------:R-:W-:Y:S01]  /*3010*/  ISETP.GT.U32.AND P0, PT, R5, R46, PT ;  /* 0x0000002e0500720c */ /* 0x000fe20003f04070 */
[----:B------:R-:W-:-:S02]  /*3020*/  IMAD.MOV.U32 R78, RZ, RZ, R44 ;  /* 0x000000ffff4e7224 */ /* 0x000fc400078e002c */
[----:B------:R-:W-:-:S04]  /*3030*/  IMAD.HI.U32 R44, R7, R88, RZ ;  /* 0x00000058072c7227 */ /* 0x000fc800078e00ff */
[----:B------:R-:W-:Y:S02]  /*3040*/  @!P6 IMAD.IADD R48, R48, 0x1, -R5 ;  /* 0x000000013030e824 */ /* 0x000fe400078e0a05 */
[----:B------:R-:W-:Y:S02]  /*3050*/  IMAD.MOV R44, RZ, RZ, -R44 ;  /* 0x000000ffff2c7224 */ /* 0x000fe400078e0a2c */
[----:B------:R-:W-:Y:S01]  /*3060*/  IMAD.HI.U32 R47, R7, R90, RZ ;  /* 0x0000005a072f7227 */ /* 0x000fe200078e00ff */
[----:B------:R-:W-:-:S03]  /*3070*/  ISETP.GT.U32.AND P6, PT, R5, R48, PT ;  /* 0x000000300500720c */ /* 0x000fc60003fc4070 */
[C---:B------:R-:W-:Y:S02]  /*3080*/  IMAD R88, R5.reuse, R44, R88 ;  /* 0x0000002c05587224 */ /* 0x040fe400078e0258 */
[----:B------:R-:W-:Y:S02]  /*3090*/  IMAD.MOV R47, RZ, RZ, -R47 ;  /* 0x000000ffff2f7224 */ /* 0x000fe400078e0a2f */
[----:B------:R-:W-:Y:S01]  /*30a0*/  @!P0 IMAD.IADD R46, R46, 0x1, -R5 ;  /* 0x000000012e2e8824 */ /* 0x000fe200078e0a05 */
[C---:B------:R-:W-:Y:S01]  /*30b0*/  ISETP.GT.U32.AND P0, PT, R5.reuse, R88, PT ;  /* 0x000000580500720c */ /* 0x040fe20003f04070 */
[----:B------:R-:W-:Y:S02]  /*30c0*/  IMAD R90, R5, R47, R90 ;  /* 0x0000002f055a7224 */ /* 0x000fe400078e025a */
[----:B------:R-:W-:-:S04]  /*30d0*/  IMAD.HI.U32 R44, R7, R92, RZ ;  /* 0x0000005c072c7227 */ /* 0x000fc800078e00ff */
[--C-:B------:R-:W-:Y:S01]  /*30e0*/  @!P6 IMAD.IADD R48, R48, 0x1, -R5.reuse ;  /* 0x000000013030e824 */ /* 0x100fe200078e0a05 */
[C---:B------:R-:W-:Y:S01]  /*30f0*/  ISETP.GT.U32.AND P6, PT, R5.reuse, R90, PT ;  /* 0x0000005a0500720c */ /* 0x040fe20003fc4070 */
[----:B------:R-:W-:Y:S01]  /*3100*/  @!P1 IMAD.MOV R78, RZ, RZ, -R78 ;  /* 0x000000ffff4e9224 */ /* 0x000fe200078e0a4e */
[----:B------:R-:W-:Y:S01]  /*3110*/  ISETP.GT.U32.AND P1, PT, R5, R84, PT ;  /* 0x000000540500720c */ /* 0x000fe20003f24070 */
[----:B------:R-:W-:Y:S02]  /*3120*/  IMAD.MOV R44, RZ, RZ, -R44 ;  /* 0x000000ffff2c7224 */ /* 0x000fe400078e0a2c */
[----:B------:R-:W-:Y:S02]  /*3130*/  @!P0 IMAD.IADD R88, R88, 0x1, -R5 ;  /* 0x0000000158588824 */ /* 0x000fe400078e0a05 */
[----:B------:R-:W-:Y:S02]  /*3140*/  IMAD.MOV.U32 R80, RZ, RZ, R46 ;  /* 0x000000ffff507224 */ /* 0x000fe400078e002e */
[----:B------:R-:W-:Y:S01]  /*3150*/  IMAD.HI.U32 R46, R7, R94, RZ ;  /* 0x0000005e072e7227 */ /* 0x000fe200078e00ff */
[----:B------:R-:W-:-:S03]  /*3160*/  ISETP.GT.U32.AND P0, PT, R5, R88, PT ;  /* 0x000000580500720c */ /* 0x000fc60003f04070 */
[--C-:B------:R-:W-:Y:S02]  /*3170*/  @!P6 IMAD.IADD R90, R90, 0x1, -R5.reuse ;  /* 0x000000015a5ae824 */ /* 0x100fe400078e0a05 */
[C---:B------:R-:W-:Y:S02]  /*3180*/  IMAD R92, R5.reuse, R44, R92 ;  /* 0x0000002c055c7224 */ /* 0x040fe400078e025c */
[----:B------:R-:W-:Y:S01]  /*3190*/  IMAD.MOV R46, RZ, RZ, -R46 ;  /* 0x000000ffff2e7224 */ /* 0x000fe200078e0a2e */
[C---:B------:R-:W-:Y:S01]  /*31a0*/  ISETP.GT.U32.AND P6, PT, R5.reuse, R90, PT ;  /* 0x0000005a0500720c */ /* 0x040fe20003fc4070 */
[--C-:B------:R-:W-:Y:S02]  /*31b0*/  @!P1 IMAD.IADD R84, R84, 0x1, -R5.reuse ;  /* 0x0000000154549824 */ /* 0x100fe400078e0a05 */
[C---:B------:R-:W-:Y:S02]  /*31c0*/  IMAD R94, R5.reuse, R46, R94 ;  /* 0x0000002e055e7224 */ /* 0x040fe400078e025e */
[----:B------:R-:W-:Y:S01]  /*31d0*/  @!P0 IMAD.IADD R88, R88, 0x1, -R5 ;  /* 0x0000000158588824 */ /* 0x000fe200078e0a05 */
[----:B------:R-:W-:Y:S01]  /*31e0*/  ISETP.GT.U32.AND P0, PT, R5, R92, PT ;  /* 0x0000005c0500720c */ /* 0x000fe20003f04070 */
[----:B------:R-:W-:Y:S01]  /*31f0*/  VIADD R55, R53, 0xfc ;  /* 0x000000fc35377836 */ /* 0x000fe20000000000 */
[----:B------:R-:W-:Y:S01]  /*3200*/  ISETP.GT.U32.AND P1, PT, R5, R84, PT ;  /* 0x000000540500720c */ /* 0x000fe20003f24070 */
[----:B------:R-:W-:-:S02]  /*3210*/  IMAD.MOV.U32 R82, RZ, RZ, R48 ;  /* 0x000000ffff527224 */ /* 0x000fc400078e0030 */
[----:B------:R-:W-:Y:S01]  /*3220*/  IMAD.HI.U32 R47, R7, R96, RZ ;  /* 0x00000060072f7227 */ /* 0x000fe200078e00ff */
[----:B------:R-:W-:-:S03]  /*3230*/  IABS R48, R55 ;  /* 0x0000003700307213 */ /* 0x000fc60000000000 */
[--C-:B------:R-:W-:Y:S01]  /*3240*/  @!P6 IMAD.IADD R90, R90, 0x1, -R5.reuse ;  /* 0x000000015a5ae824 */ /* 0x100fe200078e0a05 */
[----:B------:R-:W-:Y:S01]  /*3250*/  ISETP.GT.U32.AND P6, PT, R5, R94, PT ;  /* 0x0000005e0500720c */ /* 0x000fe20003fc4070 */
[----:B------:R-:W-:Y:S02]  /*3260*/  VIADD R57, R53, 0xdc ;  /* 0x000000dc35397836 */ /* 0x000fe40000000000 */
[--C-:B------:R-:W-:Y:S02]  /*3270*/  @!P0 IMAD.IADD R92, R92, 0x1, -R5.reuse ;  /* 0x000000015c5c8824 */ /* 0x100fe400078e0a05 */
[----:B------:R-:W-:Y:S01]  /*3280*/  @!P4 IMAD.MOV R82, RZ, RZ, -R82 ;  /* 0x000000ffff52c224 */ /* 0x000fe200078e0a52 */
[----:B------:R-:W-:Y:S01]  /*3290*/  ISETP.GE.AND P4, PT, R49, RZ, PT ;  /* 0x000000ff3100720c */ /* 0x000fe20003f86270 */
[----:B------:R-:W-:Y:S01]  /*32a0*/  @!P1 IMAD.IADD R84, R84, 0x1, -R5 ;  /* 0x0000000154549824 */ /* 0x000fe200078e0a05 */
[----:B------:R-:W-:Y:S01]  /*32b0*/  ISETP.GT.U32.AND P0, PT, R5, R92, PT ;  /* 0x0000005c0500720c */ /* 0x000fe20003f04070 */
[----:B------:R-:W-:Y:S01]  /*32c0*/  IMAD.MOV R49, RZ, RZ, -R47 ;  /* 0x000000ffff317224 */ /* 0x000fe200078e0a2f */
[----:B------:R-:W-:Y:S01]  /*32d0*/  ISETP.GE.AND P1, PT, R50, RZ, PT ;  /* 0x000000ff3200720c */ /* 0x000fe20003f26270 */
[----:B------:R-:W-:Y:S01]  /*32e0*/  VIADD R59, R53, 0xbc ;  /* 0x000000bc353b7836 */ /* 0x000fe20000000000 */
[----:B------:R-:W-:Y:S01]  /*32f0*/  IABS R50, R57 ;  /* 0x0000003900327213 */ /* 0x000fe20000000000 */
[----:B------:R-:W-:-:S02]  /*3300*/  @!P6 IMAD.IADD R94, R94, 0x1, -R5 ;  /* 0x000000015e5ee824 */ /* 0x000fc400078e0a05 */
[----:B------:R-:W-:-:S03]  /*3310*/  IMAD.HI.U32 R44, R7, R48, RZ ;  /* 0x00000030072c7227 */ /* 0x000fc600078e00ff */
[C---:B------:R-:W-:Y:S01]  /*3320*/  ISETP.GT.U32.AND P6, PT, R5.reuse, R94, PT ;  /* 0x0000005e0500720c */ /* 0x040fe20003fc4070 */
[----:B------:R-:W-:Y:S02]  /*3330*/  IMAD R96, R5, R49, R96 ;  /* 0x0000003105607224 */ /* 0x000fe400078e0260 */
[----:B------:R-:W-:Y:S01]  /*3340*/  @!P2 IMAD.MOV R80, RZ, RZ, -R80 ;  /* 0x000000ffff50a224 */ /* 0x000fe200078e0a50 */
[----:B------:R-:W-:Y:S01]  /*3350*/  ISETP.GE.AND P2, PT, R52, RZ, PT ;  /* 0x000000ff3400720c */ /* 0x000fe20003f46270 */
[----:B------:R-:W-:Y:S01]  /*3360*/  IMAD.MOV R44, RZ, RZ, -R44 ;  /* 0x000000ffff2c7224 */ /* 0x000fe200078e0a2c */
[----:B------:R-:W-:Y:S01]  /*3370*/  IABS R52, R59 ;  /* 0x0000003b00347213 */ /* 0x000fe20000000000 */
[----:B------:R-:W-:-:S04]  /*3380*/  IMAD.HI.U32 R46, R7, R50, RZ ;  /* 0x00000032072e7227 */ /* 0x000fc800078e00ff */
[----:B------:R-:W-:Y:S01]  /*3390*/  @!P0 IMAD.IADD R92, R92, 0x1, -R5 ;  /* 0x000000015c5c8824 */ /* 0x000fe200078e0a05 */
[C---:B------:R-:W-:Y:S01]  /*33a0*/  ISETP.GT.U32.AND P0, PT, R5.reuse, R96, PT ;  /* 0x000000600500720c */ /* 0x040fe20003f04070 */
[----:B------:R-:W-:Y:S02]  /*33b0*/  IMAD R44, R5, R44, R48 ;  /* 0x0000002c052c7224 */ /* 0x000fe400078e0230 */
[----:B------:R-:W-:Y:S02]  /*33c0*/  IMAD.MOV R46, RZ, RZ, -R46 ;  /* 0x000000ffff2e7224 */ /* 0x000fe400078e0a2e */
[----:B------:R-:W-:Y:S02]  /*33d0*/  VIADD R61, R53, 0x9c ;  /* 0x0000009c353d7836 */ /* 0x000fe40000000000 */
[----:B------:R-:W-:-:S04]  /*33e0*/  IMAD.HI.U32 R47, R7, R52, RZ ;  /* 0x00000034072f7227 */ /* 0x000fc800078e00ff */
[----:B------:R-:W-:Y:S01]  /*33f0*/  @!P6 IMAD.IADD R94, R94, 0x1, -R5 ;  /* 0x000000015e5ee824 */ /* 0x000fe200078e0a05 */
[C---:B------:R-:W-:Y:S01]  /*3400*/  ISETP.GT.U32.AND P6, PT, R5.reuse, R44, PT ;  /* 0x0000002c0500720c */ /* 0x040fe20003fc4070 */
[----:B------:R-:W-:Y:S01]  /*3410*/  IMAD R46, R5, R46, R50 ;  /* 0x0000002e052e7224 */ /* 0x000fe200078e0232 */
[----:B------:R-:W-:Y:S01]  /*3420*/  IABS R50, R61 ;  /* 0x0000003d00327213 */ /* 0x000fe20000000000 */
[----:B------:R-:W-:Y:S02]  /*3430*/  IMAD.MOV R47, RZ, RZ, -R47 ;  /* 0x000000ffff2f7224 */ /* 0x000fe400078e0a2f */
[----:B------:R-:W-:Y:S02]  /*3440*/  VIADD R63, R53, 0x7c ;  /* 0x0000007c353f7836 */ /* 0x000fe40000000000 */
[----:B------:R-:W-:Y:S02]  /*3450*/  IMAD R48, R5, R47, R52 ;  /* 0x0000002f05307224 */ /* 0x000fe400078e0234 */
[----:B------:R-:W-:Y:S01]  /*3460*/  IMAD.HI.U32 R47, R7, R50, RZ ;  /* 0x00000032072f7227 */ /* 0x000fe200078e00ff */
[----:B------:R-:W-:-:S03]  /*3470*/  IABS R52, R63 ;  /* 0x0000003f00347213 */ /* 0x000fc60000000000 */
[----:B------:R-:W-:Y:S01]  /*3480*/  @!P0 IMAD.IADD R96, R96, 0x1, -R5 ;  /* 0x0000000160608824 */ /* 0x000fe200078e0a05 */
[C---:B------:R-:W-:Y:S01]  /*3490*/  ISETP.GT.U32.AND P0, PT, R5.reuse, R46, PT ;  /* 0x0000002e0500720c */ /* 0x040fe20003f04070 */
[----:B------:R-:W-:Y:S02]  /*34a0*/  IMAD.MOV R47, RZ, RZ, -R47 ;  /* 0x000000ffff2f7224 */ /* 0x000fe400078e0a2f */
[----:B------:R-:W-:Y:S01]  /*34b0*/  @!P6 IMAD.IADD R44, R44, 0x1, -R5 ;  /* 0x000000012c2ce824 */ /* 0x000fe200078e0a05 */
[C---:B------:R-:W-:Y:S01]  /*34c0*/  ISETP.GT.U32.AND P6, PT, R5.reuse, R48, PT ;  /* 0x000000300500720c */ /* 0x040fe20003fc4070 */
[----:B------:R-:W-:Y:S02]  /*34d0*/  IMAD R50, R5, R47, R50 ;  /* 0x0000002f05327224 */ /* 0x000fe400078e0232 */
[----:B------:R-:W-:-:S04]  /*34e0*/  IMAD.HI.U32 R47, R7, R52, RZ ;  /* 0x00000034072f7227 */ /* 0x000fc800078e00ff */
[----:B------:R-:W-:Y:S02]  /*34f0*/  IMAD.MOV R47, RZ, RZ, -R47 ;  /* 0x000000ffff2f7224 */ /* 0x000fe400078e0a2f */
[--C-:B------:R-:W-:Y:S01]  /*3500*/  @!P0 IMAD.IADD R46, R46, 0x1, -R5.reuse ;  /* 0x000000012e2e8824 */ /* 0x100fe200078e0a05 */
[C---:B------:R-:W-:Y:S01]  /*3510*/  ISETP.GT.U32.AND P0, PT, R5.reuse, R50, PT ;  /* 0x000000320500720c */ /* 0x040fe20003f04070 */
[----:B------:R-:W-:Y:S02]  /*3520*/  IMAD R52, R5, R47, R52 ;  /* 0x0000002f05347224 */ /* 0x000fe400078e0234 */
[----:B------:R-:W-:Y:S02]  /*3530*/  VIADD R65, R53, 0x5c ;  /* 0x0000005c35417836 */ /* 0x000fe40000000000 */
[----:B------:R-:W-:Y:S01]  /*3540*/  @!P6 IMAD.IADD R48, R48, 0x1, -R5 ;  /* 0x000000013030e824 */ /* 0x000fe200078e0a05 */
[----:B------:R-:W-:Y:S01]  /*3550*/  ISETP.GT.U32.AND P6, PT, R5, R52, PT ;  /* 0x000000340500720c */ /* 0x000fe20003fc4070 */
[C---:B------:R-:W-:Y:S01]  /*3560*/  VIADD R67, R53.reuse, 0x3c ;  /* 0x0000003c35437836 */ /* 0x040fe20000000000 */
[----:B------:R-:W-:Y:S01]  /*3570*/  IABS R54, R65 ;  /* 0x0000004100367213 */ /* 0x000fe20000000000 */
[----:B------:R-:W-:-:S02]  /*3580*/  VIADD R53, R53, 0x1c ;  /* 0x0000001c35357836 */ /* 0x000fc40000000000 */
[----:B------:R-:W-:Y:S01]  /*3590*/  IMAD.MOV.U32 R86, RZ, RZ, R84 ;  /* 0x000000ffff567224 */ /* 0x000fe200078e0054 */
[----:B------:R-:W-:Y:S01]  /*35a0*/  IABS R68, R67 ;  /* 0x0000004300447213 */ /* 0x000fe20000000000 */
[----:B------:R-:W-:Y:S01]  /*35b0*/  @!P0 IMAD.IADD R50, R50, 0x1, -R5 ;  /* 0x0000000132328824 */ /* 0x000fe200078e0a05 */
[----:B------:R-:W-:Y:S01]  /*35c0*/  ISETP.GT.U32.AND P0, PT, R5, R96, PT ;  /* 0x000000600500720c */ /* 0x000fe20003f04070 */
[----:B------:R-:W-:Y:S01]  /*35d0*/  IMAD.HI.U32 R49, R7, R54, RZ ;  /* 0x0000003607317227 */ /* 0x000fe200078e00ff */
[----:B------:R-:W-:-:S03]  /*35e0*/  IABS R98, R53 ;  /* 0x0000003500627213 */ /* 0x000fc60000000000 */
[----:B------:R-:W-:Y:S01]  /*35f0*/  @!P5 IMAD.MOV R86, RZ, RZ, -R86 ;  /* 0x000000ffff56d224 */ /* 0x000fe200078e0a56 */
[C---:B------:R-:W-:Y:S01]  /*3600*/  ISETP.GT.U32.AND P5, PT, R5.reuse, R46, PT ;  /* 0x0000002e0500720c */ /* 0x040fe20003fa4070 */
[----:B------:R-:W-:Y:S02]  /*3610*/  IMAD.MOV R49, RZ, RZ, -R49 ;  /* 0x000000ffff317224 */ /* 0x000fe400078e0a31 */
[----:B------:R-:W-:Y:S02]  /*3620*/  @!P6 IMAD.IADD R52, R52, 0x1, -R5 ;  /* 0x000000013434e824 */ /* 0x000fe400078e0a05 */
[----:B------:R-:W-:Y:S01]  /*3630*/  @!P4 IMAD.MOV R92, RZ, RZ, -R92 ;  /* 0x000000ffff5cc224 */ /* 0x000fe200078e0a5c */
[----:B------:R-:W-:Y:S01]  /*3640*/  ISETP.GT.U32.AND P4, PT, R5, R50, PT ;  /* 0x000000320500720c */ /* 0x000fe20003f84070 */
[----:B------:R-:W-:Y:S01]  /*3650*/  IMAD.HI.U32 R51, R7, R68, RZ ;  /* 0x0000004407337227 */ /* 0x000fe200078e00ff */
[----:B------:R-:W-:-:S03]  /*3660*/  ISETP.GT.U32.AND P6, PT, R5, R52, PT ;  /* 0x000000340500720c */ /* 0x000fc60003fc4070 */
[----:B------:R-:W-:-:S04]  /*3670*/  IMAD.HI.U32 R47, R7, R98, RZ ;  /* 0x00000062072f7227 */ /* 0x000fc800078e00ff */
[----:B------:R-:W-:Y:S01]  /*3680*/  @!P3 IMAD.MOV R88, RZ, RZ, -R88 ;  /* 0x000000ffff58b224 */ /* 0x000fe200078e0a58 */
[C---:B------:R-:W-:Y:S01]  /*3690*/  ISETP.GT.U32.AND P3, PT, R5.reuse, R44, PT ;  /* 0x0000002c0500720c */ /* 0x040fe20003f64070 */
[----:B------:R-:W-:Y:S02]  /*36a0*/  IMAD R54, R5, R49, R54 ;  /* 0x0000003105367224 */ /* 0x000fe400078e0236 */
[----:B------:R-:W-:Y:S02]  /*36b0*/  IMAD.MOV R51, RZ, RZ, -R51 ;  /* 0x000000ffff337224 */ /* 0x000fe400078e0a33 */
[----:B------:R-:W-:-:S04]  /*36c0*/  IMAD.HI.U32 R7, R7, R100, RZ ;  /* 0x0000006407077227 */ /* 0x000fc800078e00ff */
[----:B------:R-:W-:Y:S02]  /*36d0*/  IMAD.MOV R47, RZ, RZ, -R47 ;  /* 0x000000ffff2f7224 */ /* 0x000fe400078e0a2f */
[----:B------:R-:W-:Y:S01]  /*36e0*/  @!P0 IMAD.IADD R96, R96, 0x1, -R5 ;  /* 0x0000000160608824 */ /* 0x000fe200078e0a05 */
[C---:B------:R-:W-:Y:S01]  /*36f0*/  ISETP.GT.U32.AND P0, PT, R5.reuse, R54, PT ;  /* 0x000000360500720c */ /* 0x040fe20003f04070 */
[C---:B------:R-:W-:Y:S02]  /*3700*/  IMAD R68, R5.reuse, R51, R68 ;  /* 0x0000003305447224 */ /* 0x040fe400078e0244 */
[----:B------:R-:W-:Y:S02]  /*3710*/  IMAD.MOV R7, RZ, RZ, -R7 ;  /* 0x000000ffff077224 */ /* 0x000fe400078e0a07 */
[C---:B------:R-:W-:Y:S02]  /*3720*/  IMAD R84, R5.reuse, R47, R98 ;  /* 0x0000002f05547224 */ /* 0x040fe400078e0262 */
[--C-:B------:R-:W-:Y:S01]  /*3730*/  @!P5 IMAD.IADD R46, R46, 0x1, -R5.reuse ;  /* 0x000000012e2ed824 */ /* 0x100fe200078e0a05 */
[C---:B------:R-:W-:Y:S01]  /*3740*/  ISETP.GT.U32.AND P5, PT, R5.reuse, R68, PT ;  /* 0x000000440500720c */ /* 0x040fe20003fa4070 */
[C---:B------:R-:W-:Y:S01]  /*3750*/  IMAD R98, R5.reuse, R7, R100 ;  /* 0x0000000705627224 */ /* 0x040fe200078e0264 */
[----:B------:R-:W-:Y:S01]  /*3760*/  CS2R R100, SRZ ;  /* 0x0000000000647805 */ /* 0x000fe2000001ff00 */
[--C-:B------:R-:W-:Y:S01]  /*3770*/  @!P4 IMAD.IADD R50, R50, 0x1, -R5.reuse ;  /* 0x000000013232c824 */ /* 0x100fe200078e0a05 */
[C---:B------:R-:W-:Y:S01]  /*3780*/  ISETP.GT.U32.AND P4, PT, R5.reuse, R84, PT ;  /* 0x000000540500720c */ /* 0x040fe20003f84070 */
[----:B------:R-:W-:Y:S01]  /*3790*/  @!P2 IMAD.MOV R90, RZ, RZ, -R90 ;  /* 0x000000ffff5aa224 */ /* 0x000fe200078e0a5a */
[----:B------:R-:W-:Y:S01]  /*37a0*/  ISETP.GT.U32.AND P2, PT, R5, R48, PT ;  /* 0x000000300500720c */ /* 0x000fe20003f44070 */
[--C-:B------:R-:W-:Y:S01]  /*37b0*/  @!P3 IMAD.IADD R44, R44, 0x1, -R5.reuse ;  /* 0x000000012c2cb824 */ /* 0x100fe200078e0a05 */
[----:B------:R-:W-:Y:S01]  /*37c0*/  ISETP.GE.AND P3, PT, R69, RZ, PT ;  /* 0x000000ff4500720c */ /* 0x000fe20003f66270 */
[--C-:B------:R-:W-:Y:S01]  /*37d0*/  @!P6 IMAD.IADD R52, R52, 0x1, -R5.reuse ;  /* 0x000000013434e824 */ /* 0x100fe200078e0a05 */
[----:B------:R-:W-:Y:S01]  /*37e0*/  ISETP.GT.U32.AND P6, PT, R5, R98, PT ;  /* 0x000000620500720c */ /* 0x000fe20003fc4070 */
[----:B------:R-:W-:Y:S01]  /*37f0*/  @!P0 IMAD.IADD R54, R54, 0x1, -R5 ;  /* 0x0000000136368824 */ /* 0x000fe200078e0a05 */
[----:B------:R-:W-:Y:S01]  /*3800*/  ISETP.GE.AND P0, PT, R57, RZ, PT ;  /* 0x000000ff3900720c */ /* 0x000fe20003f06270 */
[----:B------:R-:W-:-:S02]  /*3810*/  @!P1 IMAD.MOV R94, RZ, RZ, -R94 ;  /* 0x000000ffff5e9224 */ /* 0x000fc400078e0a5e */
[--C-:B------:R-:W-:Y:S01]  /*3820*/  @!P5 IMAD.IADD R68, R68, 0x1, -R5.reuse ;  /* 0x000000014444d824 */ /* 0x100fe200078e0a05 */
[----:B------:R-:W-:Y:S01]  /*3830*/  ISETP.GT.U32.AND P1, PT, R5, R54, PT ;  /* 0x000000360500720c */ /* 0x000fe20003f24070 */
[--C-:B------:R-:W-:Y:S01]  /*3840*/  @!P4 IMAD.IADD R84, R84, 0x1, -R5.reuse ;  /* 0x000000015454c824 */ /* 0x100fe200078e0a05 */
[----:B------:R-:W-:Y:S01]  /*3850*/  ISETP.GE.AND P4, PT, R61, RZ, PT ;  /* 0x000000ff3d00720c */ /* 0x000fe20003f86270 */
[--C-:B------:R-:W-:Y:S01]  /*3860*/  @!P2 IMAD.IADD R48, R48, 0x1, -R5.reuse ;  /* 0x000000013030a824 */ /* 0x100fe200078e0a05 */
[----:B------:R-:W-:Y:S01]  /*3870*/  ISETP.GE.AND P2, PT, R55, RZ, PT ;  /* 0x000000ff3700720c */ /* 0x000fe20003f46270 */
[----:B------:R-:W-:Y:S01]  /*3880*/  @!P3 IMAD.MOV R96, RZ, RZ, -R96 ;  /* 0x000000ffff60b224 */ /* 0x000fe200078e0a60 */
[----:B------:R-:W-:Y:S01]  /*3890*/  ISETP.GE.AND P3, PT, R59, RZ, PT ;  /* 0x000000ff3b00720c */ /* 0x000fe20003f66270 */
[--C-:B------:R-:W-:Y:S01]  /*38a0*/  @!P6 IMAD.IADD R98, R98, 0x1, -R5.reuse ;  /* 0x000000016262e824 */ /* 0x100fe200078e0a05 */
[C---:B------:R-:W-:Y:S01]  /*38b0*/  ISETP.GT.U32.AND P5, PT, R5.reuse, R68, PT ;  /* 0x000000440500720c */ /* 0x040fe20003fa4070 */
[----:B------:R-:W-:Y:S01]  /*38c0*/  @!P0 IMAD.MOV R46, RZ, RZ, -R46 ;  /* 0x000000ffff2e8224 */ /* 0x000fe200078e0a2e */
[----:B------:R-:W-:Y:S01]  /*38d0*/  ISETP.GT.U32.AND P6, PT, R5, R84, PT ;  /* 0x000000540500720c */ /* 0x000fe20003fc4070 */
[----:B--2---:R-:W-:Y:S01]  /*38e0*/  IMAD R193, R133, R144, RZ ;  /* 0x0000009085c17224 */ /* 0x004fe200078e02ff */
[----:B------:R-:W-:Y:S01]  /*38f0*/  ISETP.GT.U32.AND P0, PT, R5, R98, PT ;  /* 0x000000620500720c */ /* 0x000fe20003f04070 */
[--C-:B------:R-:W-:Y:S01]  /*3900*/  @!P1 IMAD.IADD R54, R54, 0x1, -R5.reuse ;  /* 0x0000000136369824 */ /* 0x100fe200078e0a05 */
[----:B------:R-:W-:Y:S01]  /*3910*/  LOP3.LUT P1, RZ, R184, 0x40, RZ, 0xc0, !PT ;  /* 0x00000040b8ff7812 */ /* 0x000fe2000782c0ff */
[----:B------:R-:W-:Y:S01]  /*3920*/  @!P4 IMAD.MOV R50, RZ, RZ, -R50 ;  /* 0x000000ffff32c224 */ /* 0x000fe200078e0a32 */
[----:B------:R-:W-:Y:S01]  /*3930*/  CS2R R132, SRZ ;  /* 0x0000000000847805 */ /* 0x000fe2000001ff00 */
[----:B------:R-:W-:Y:S01]  /*3940*/  @!P2 IMAD.MOV R44, RZ, RZ, -R44 ;  /* 0x000000ffff2ca224 */ /* 0x000fe200078e0a2c */
[----:B------:R-:W-:Y:S01]  /*3950*/  SEL R7, RZ, 0x90, !P1 ;  /* 0x00000090ff077807 */ /* 0x000fe20004800000 */
[----:B------:R-:W-:Y:S01]  /*3960*/  @!P3 IMAD.MOV R48, RZ, RZ, -R48 ;  /* 0x000000ffff30b224 */ /* 0x000fe200078e0a30 */
[----:B------:R-:W-:Y:S01]  /*3970*/  ISETP.GE.AND P2, PT, R63, RZ, PT ;  /* 0x000000ff3f00720c */ /* 0x000fe20003f46270 */
[--C-:B------:R-:W-:Y:S01]  /*3980*/  @!P5 IMAD.IADD R68, R68, 0x1, -R5.reuse ;  /* 0x000000014444d824 */ /* 0x100fe200078e0a05 */
[----:B------:R-:W-:Y:S01]  /*3990*/  ISETP.GE.AND P5, PT, R65, RZ, PT ;  /* 0x000000ff4100720c */ /* 0x000fe20003fa6270 */
[--C-:B------:R-:W-:Y:S01]  /*39a0*/  @!P6 IMAD.IADD R84, R84, 0x1, -R5.reuse ;  /* 0x000000015454e824 */ /* 0x100fe200078e0a05 */
[----:B------:R-:W-:Y:S01]  /*39b0*/  ISETP.GE.AND P3, PT, R67, RZ, PT ;  /* 0x000000ff4300720c */ /* 0x000fe20003f66270 */
[----:B------:R-:W-:Y:S01]  /*39c0*/  @!P0 IMAD.IADD R98, R98, 0x1, -R5 ;  /* 0x0000000162628824 */ /* 0x000fe200078e0a05 */
[----:B------:R-:W-:Y:S01]  /*39d0*/  ISETP.GE.AND P1, PT, R53, RZ, PT ;  /* 0x000000ff3500720c */ /* 0x000fe20003f26270 */
[-C--:B------:R-:W-:Y:S01]  /*39e0*/  IMAD R187, R187, R144.reuse, RZ ;  /* 0x00000090bbbb7224 */ /* 0x080fe200078e02ff */
[----:B------:R-:W-:Y:S01]  /*39f0*/  ISETP.GE.AND P6, PT, R6, RZ, PT ;  /* 0x000000ff0600720c */ /* 0x000fe20003fc6270 */
[----:B------:R-:W-:Y:S01]  /*3a00*/  IMAD R186, R186, R144, RZ ;  /* 0x00000090baba7224 */ /* 0x000fe200078e02ff */
[----:B------:R-:W-:-:S02]  /*3a10*/  ISETP.NE.AND P0, PT, R45, RZ, PT ;  /* 0x000000ff2d00720c */ /* 0x000fc40003f05270 */
[----:B------:R-:W-:Y:S01]  /*3a20*/  LOP3.LUT R5, RZ, R45, RZ, 0x33, !PT ;  /* 0x0000002dff057212 */ /* 0x000fe200078e33ff */
[----:B------:R-:W-:Y:S01]  /*3a30*/  @!P2 IMAD.MOV R52, RZ, RZ, -R52 ;  /* 0x000000ffff34a224 */ /* 0x000fe200078e0a34 */
[----:B------:R-:W-:Y:S01]  /*3a40*/  LOP3.LUT R2, R7, R2, RZ, 0x3c, !PT ;  /* 0x0000000207027212 */ /* 0x000fe200078e3cff */
[----:B------:R-:W-:Y:S01]  /*3a50*/  @!P5 IMAD.MOV R54, RZ, RZ, -R54 ;  /* 0x000000ffff36d224 */ /* 0x000fe200078e0a36 */
[C---:B------:R-:W-:Y:S01]  /*3a60*/  SEL R8, R5.reuse, R8, !P0 ;  /* 0x0000000805087207 */ /* 0x040fe20004000000 */
[----:B------:R-:W-:Y:S01]  /*3a70*/  @!P3 IMAD.MOV R68, RZ, RZ, -R68 ;  /* 0x000000ffff44b224 */ /* 0x000fe200078e0a44 */
[C---:B------:R-:W-:Y:S01]  /*3a80*/  SEL R9, R5.reuse, R9, !P0 ;  /* 0x0000000905097207 */ /* 0x040fe20004000000 */
[----:B------:R-:W-:Y:S01]  /*3a90*/  @!P1 IMAD.MOV R84, RZ, RZ, -R84 ;  /* 0x000000ffff549224 */ /* 0x000fe200078e0a54 */
[C---:B------:R-:W-:Y:S01]  /*3aa0*/  SEL R10, R5.reuse, R10, !P0 ;  /* 0x0000000a050a7207 */ /* 0x040fe20004000000 */
[----:B------:R-:W-:Y:S01]  /*3ab0*/  @!P6 IMAD.MOV R98, RZ, RZ, -R98 ;  /* 0x000000ffff62e224 */ /* 0x000fe200078e0a62 */
[C---:B------:R-:W-:Y:S01]  /*3ac0*/  SEL R11, R5.reuse, R11, !P0 ;  /* 0x0000000b050b7207 */ /* 0x040fe20004000000 */
[----:B------:R-:W-:Y:S01]  /*3ad0*/  IMAD R8, R8, UR5, RZ ;  /* 0x0000000508087c24 */ /* 0x000fe2000f8e02ff */
[----:B------:R-:W-:Y:S01]  /*3ae0*/  SEL R12, R5, R12, !P0 ;  /* 0x0000000c050c7207 */ /* 0x000fe20004000000 */
[----:B------:R-:W-:Y:S01]  /*3af0*/  IMAD R9, R9, UR5, RZ ;  /* 0x0000000509097c24 */ /* 0x000fe2000f8e02ff */
[----:B------:R-:W-:Y:S01]  /*3b00*/  SEL R13, R5, R13, !P0 ;  /* 0x0000000d050d7207 */ /* 0x000fe20004000000 */
[----:B------:R-:W-:Y:S01]  /*3b10*/  IMAD R11, R11, UR5, RZ ;  /* 0x000000050b0b7c24 */ /* 0x000fe2000f8e02ff */
[C---:B------:R-:W-:Y:S01]  /*3b20*/  SEL R14, R5.reuse, R14, !P0 ;  /* 0x0000000e050e7207 */ /* 0x040fe20004000000 */
        /* <DEDUP_REMOVED lines=111> */
[----:B------:R-:W-:Y:S01]  /*4220*/  LEA R188, P1, R4, UR6, 0x1 ;  /* 0x0000000604bc7c11 */ /* 0x000fe2000f8208ff */
[----:B------:R-:W-:Y:S01]  /*4230*/  IMAD R54, R54, UR5, RZ ;  /* 0x0000000536367c24 */ /* 0x000fe2000f8e02ff */
[C---:B------:R-:W-:Y:S01]  /*4240*/  SEL R84, R5.reuse, R84, !P0 ;  /* 0x0000005405547207 */ /* 0x040fe20004000000 */
[----:B------:R-:W-:Y:S01]  /*4250*/  IMAD R68, R68, UR5, RZ ;  /* 0x0000000544447c24 */ /* 0x000fe2000f8e02ff */
[----:B------:R-:W-:-:S02]  /*4260*/  SEL R5, R5, R98, !P0 ;  /* 0x0000006205057207 */ /* 0x000fc40004000000 */
[----:B------:R-:W-:Y:S02]  /*4270*/  CS2R R98, SRZ ;  /* 0x0000000000627805 */ /* 0x000fe4000001ff00 */
[----:B------:R-:W-:Y:S01]  /*4280*/  LEA.HI.X.SX32 R189, R4, UR7, 0x1, P1 ;  /* 0x0000000704bd7c11 */ /* 0x000fe200088f0eff */
[----:B------:R-:W-:Y:S01]  /*4290*/  ULDC.64 UR6, c[0x0][0x218] ;  /* 0x0000860000067ab9 */ /* 0x000fe20000000a00 */
[----:B------:R-:W-:Y:S01]  /*42a0*/  IMAD R4, R10, UR5, RZ ;  /* 0x000000050a047c24 */ /* 0x000fe2000f8e02ff */
[----:B------:R-:W-:Y:S01]  /*42b0*/  LEA R227, P6, R44, UR6, 0x1 ;  /* 0x000000062ce37c11 */ /* 0x000fe2000f8c08ff */
[----:B------:R-:W-:Y:S01]  /*42c0*/  IMAD R226, R5, UR5, RZ ;  /* 0x0000000505e27c24 */ /* 0x000fe2000f8e02ff */
[----:B------:R-:W-:Y:S01]  /*42d0*/  LEA R5, P5, R8, UR6, 0x1 ;  /* 0x0000000608057c11 */ /* 0x000fe2000f8a08ff */
[----:B------:R-:W-:Y:S01]  /*42e0*/  IMAD R84, R84, UR5, RZ ;  /* 0x0000000554547c24 */ /* 0x000fe2000f8e02ff */
[----:B------:R-:W-:Y:S01]  /*42f0*/  LEA.HI.X.SX32 R156, R44, UR7, 0x1, P6 ;  /* 0x000000072c9c7c11 */ /* 0x000fe2000b0f0eff */
[----:B------:R-:W-:Y:S01]  /*4300*/  UMOV UR5, URZ ;  /* 0x0000003f00057c82 */ /* 0x000fe20008000000 */
[----:B------:R-:W-:Y:S01]  /*4310*/  LEA R229, P2, R4, UR6, 0x1 ;  /* 0x0000000604e57c11 */ /* 0x000fe2000f8408ff */
[----:B------:R0:W-:Y:S01]  /*4320*/  STL [R1+0x48], R5 ;  /* 0x0000480501007387 */ /* 0x0001e20000100800 */
[----:B------:R-:W-:Y:S01]  /*4330*/  LEA R231, P4, R6, UR6, 0x1 ;  /* 0x0000000606e77c11 */ /* 0x000fe2000f8808ff */
[----:B------:R-:W-:Y:S01]  /*4340*/  UIADD3.64 UR12, UR4, UR12, URZ ;  /* 0x0000000c040c7297 */ /* 0x000fe2000fffe03f */
[----:B------:R-:W-:-:S02]  /*4350*/  LEA R7, P3, R9, UR6, 0x1 ;  /* 0x0000000609077c11 */ /* 0x000fc4000f8608ff */
[----:B------:R-:W-:Y:S02]  /*4360*/  LEA.HI.X.SX32 R228, R8, UR7, 0x1, P5 ;  /* 0x0000000708e47c11 */ /* 0x000fe4000a8f0eff */
[----:B------:R-:W-:Y:S02]  /*4370*/  LEA.HI.X.SX32 R6, R6, UR7, 0x1, P4 ;  /* 0x0000000706067c11 */ /* 0x000fe4000a0f0eff */
[----:B------:R-:W-:Y:S02]  /*4380*/  LEA.HI.X.SX32 R8, R9, UR7, 0x1, P3 ;  /* 0x0000000709087c11 */ /* 0x000fe400098f0eff */
[----:B0-----:R-:W-:Y:S02]  /*4390*/  LEA R5, P1, R11, UR6, 0x1 ;  /* 0x000000060b057c11 */ /* 0x001fe4000f8208ff */
[----:B------:R-:W-:Y:S02]  /*43a0*/  LEA R233, P3, R15, UR6, 0x1 ;  /* 0x000000060fe97c11 */ /* 0x000fe4000f8608ff */
[----:B------:R-:W-:Y:S01]  /*43b0*/  LEA R10, P0, R12, UR6, 0x1 ;  /* 0x000000060c0a7c11 */ /* 0x000fe2000f8008ff */
[----:B------:R0:W-:Y:S01]  /*43c0*/  STL [R1+0x4c], R5 ;  /* 0x00004c0501007387 */ /* 0x0001e20000100800 */
[----:B------:R-:W-:-:S02]  /*43d0*/  LEA.HI.X.SX32 R230, R11, UR7, 0x1, P1 ;  /* 0x000000070be67c11 */ /* 0x000fc400088f0eff */
[----:B------:R-:W-:Y:S02]  /*43e0*/  LEA.HI.X.SX32 R9, R15, UR7, 0x1, P3 ;  /* 0x000000070f097c11 */ /* 0x000fe400098f0eff */
[----:B------:R-:W-:Y:S02]  /*43f0*/  LEA.HI.X.SX32 R11, R12, UR7, 0x1, P0 ;  /* 0x000000070c0b7c11 */ /* 0x000fe400080f0eff */
[----:B------:R-:W-:Y:S02]  /*4400*/  LEA R235, P0, R18, UR6, 0x1 ;  /* 0x0000000612eb7c11 */ /* 0x000fe4000f8008ff */
[----:B------:R-:W-:Y:S02]  /*4410*/  LEA R13, P5, R46, UR6, 0x1 ;  /* 0x000000062e0d7c11 */ /* 0x000fe4000f8a08ff */
[----:B0-----:R-:W-:Y:S02]  /*4420*/  LEA R5, P6, R14, UR6, 0x1 ;  /* 0x000000060e057c11 */ /* 0x001fe4000f8c08ff */
[----:B------:R-:W-:-:S02]  /*4430*/  LEA.HI.X.SX32 R12, R18, UR7, 0x1, P0 ;  /* 0x00000007120c7c11 */ /* 0x000fc400080f0eff */
[----:B------:R-:W-:Y:S01]  /*4440*/  LEA.HI.X.SX32 R232, R14, UR7, 0x1, P6 ;  /* 0x000000070ee87c11 */ /* 0x000fe2000b0f0eff */
[----:B------:R0:W-:Y:S01]  /*4450*/  STL [R1+0x50], R5 ;  /* 0x0000500501007387 */ /* 0x0001e20000100800 */
[----:B------:R-:W-:Y:S02]  /*4460*/  LEA.HI.X.SX32 R14, R46, UR7, 0x1, P5 ;  /* 0x000000072e0e7c11 */ /* 0x000fe4000a8f0eff */
[----:B------:R-:W-:Y:S02]  /*4470*/  LEA R237, P5, R21, UR6, 0x1 ;  /* 0x0000000615ed7c11 */ /* 0x000fe4000f8a08ff */
[----:B------:R-:W-:Y:S02]  /*4480*/  LEA R16, P1, R17, UR6, 0x1 ;  /* 0x0000000611107c11 */ /* 0x000fe4000f8208ff */
[----:B------:R-:W-:Y:S02]  /*4490*/  LEA.HI.X.SX32 R15, R21, UR7, 0x1, P5 ;  /* 0x00000007150f7c11 */ /* 0x000fe4000a8f0eff */
[----:B------:R-:W-:-:S02]  /*44a0*/  LEA.HI.X.SX32 R17, R17, UR7, 0x1, P1 ;  /* 0x0000000711117c11 */ /* 0x000fc400088f0eff */
[----:B0-----:R-:W-:Y:S02]  /*44b0*/  LEA.HI.X.SX32 R5, R4, UR7, 0x1, P2 ;  /* 0x0000000704057c11 */ /* 0x001fe400090f0eff */
[----:B------:R-:W-:Y:S02]  /*44c0*/  LEA R4, P2, R234, UR6, 0x1 ;  /* 0x00000006ea047c11 */ /* 0x000fe4000f8408ff */
[C---:B------:R-:W-:Y:S02]  /*44d0*/  LEA R239, P1, R47.reuse, UR6, 0x1 ;  /* 0x000000062fef7c11 */ /* 0x040fe4000f8208ff */
[----:B------:R-:W-:Y:S01]  /*44e0*/  LEA R19, P6, R20, UR6, 0x1 ;  /* 0x0000000614137c11 */ /* 0x000fe2000f8c08ff */
[----:B------:R0:W-:Y:S01]  /*44f0*/  STL [R1+0x54], R4 ;  /* 0x0000540401007387 */ /* 0x0001e20000100800 */
[----:B------:R-:W-:Y:S02]  /*4500*/  LEA.HI.X.SX32 R18, R47, UR7, 0x1, P1 ;  /* 0x000000072f127c11 */ /* 0x000fe400088f0eff */
[----:B------:R-:W-:-:S02]  /*4510*/  CS2R R46, SRZ ;  /* 0x00000000002e7805 */ /* 0x000fc4000001ff00 */
        /* <DEDUP_REMOVED lines=9> */
[----:B------:R-:W-:Y:S02]  /*45b0*/  CS2R R44, SRZ ;  /* 0x00000000002c7805 */ /* 0x000fe4000001ff00 */
[C---:B------:R-:W-:Y:S02]  /*45c0*/  LEA R243, P2, R50.reuse, UR6, 0x1 ;  /* 0x0000000632f37c11 */ /* 0x040fe4000f8408ff */
[----:B------:R-:W-:Y:S02]  /*45d0*/  LEA R153, P4, R25, UR6, 0x1 ;  /* 0x0000000619997c11 */ /* 0x000fe4000f8808ff */
[----:B------:R-:W-:-:S02]  /*45e0*/  LEA.HI.X.SX32 R152, R50, UR7, 0x1, P2 ;  /* 0x0000000732987c11 */ /* 0x000fc400090f0eff */
[----:B------:R-:W-:Y:S02]  /*45f0*/  CS2R R50, SRZ ;  /* 0x0000000000327805 */ /* 0x000fe4000001ff00 */
[----:B------:R-:W-:Y:S02]  /*4600*/  LEA.HI.X.SX32 R154, R25, UR7, 0x1, P4 ;  /* 0x00000007199a7c11 */ /* 0x000fe4000a0f0eff */
[C---:B0-----:R-:W-:Y:S02]  /*4610*/  LEA R4, P3, R48.reuse, UR6, 0x1 ;  /* 0x0000000630047c11 */ /* 0x041fe4000f8608ff */
[----:B------:R-:W-:Y:S02]  /*4620*/  LEA R245, P4, R31, UR6, 0x1 ;  /* 0x000000061ff57c11 */ /* 0x000fe4000f8808ff */
[----:B------:R-:W-:Y:S01]  /*4630*/  LEA.HI.X.SX32 R238, R48, UR7, 0x1, P3 ;  /* 0x0000000730ee7c11 */ /* 0x000fe200098f0eff */
[----:B------:R0:W-:Y:S01]  /*4640*/  STL [R1+0x5c], R4 ;  /* 0x00005c0401007387 */ /* 0x0001e20000100800 */
[----:B------:R-:W-:-:S02]  /*4650*/  LEA R182, P3, R28, UR6, 0x1 ;  /* 0x000000061cb67c11 */ /* 0x000fc4000f8608ff */
[----:B------:R-:W-:Y:S02]  /*4660*/  CS2R R48, SRZ ;  /* 0x0000000000307805 */ /* 0x000fe4000001ff00 */
[----:B------:R-:W-:Y:S02]  /*4670*/  LEA.HI.X.SX32 R155, R31, UR7, 0x1, P4 ;  /* 0x000000071f9b7c11 */ /* 0x000fe4000a0f0eff */
[----:B------:R-:W-:Y:S02]  /*4680*/  LEA.HI.X.SX32 R183, R28, UR7, 0x1, P3 ;  /* 0x000000071cb77c11 */ /* 0x000fe400098f0eff */
[----:B------:R-:W-:Y:S02]  /*4690*/  LEA R247, P3, R34, UR6, 0x1 ;  /* 0x0000000622f77c11 */ /* 0x000fe4000f8608ff */
[----:B------:R-:W-:Y:S02]  /*46a0*/  LOP3.LUT R187, R2, 0x40, RZ, 0x3c, !PT ;  /* 0x0000004002bb7812 */ /* 0x000fe400078e3cff */
[----:B0-----:R-:W-:-:S02]  /*46b0*/  LEA R4, P0, R24, UR6, 0x1 ;  /* 0x0000000618047c11 */ /* 0x001fc4000f8008ff */
[----:B------:R-:W-:Y:S02]  /*46c0*/  LEA.HI.X.SX32 R157, R34, UR7, 0x1, P3 ;  /* 0x00000007229d7c11 */ /* 0x000fe400098f0eff */
[----:B------:R-:W-:Y:S01]  /*46d0*/  LEA.HI.X.SX32 R240, R24, UR7, 0x1, P0 ;  /* 0x0000000718f07c11 */ /* 0x000fe200080f0eff */
[----:B------:R0:W-:Y:S01]  /*46e0*/  STL [R1+0x60], R4 ;  /* 0x0000600401007387 */ /* 0x0001e20000100800 */
[----:B------:R-:W-:Y:S02]  /*46f0*/  LEA R158, P0, R30, UR6, 0x1 ;  /* 0x000000061e9e7c11 */ /* 0x000fe4000f8008ff */
[----:B------:R-:W-:Y:S02]  /*4700*/  CS2R R24, SRZ ;  /* 0x0000000000187805 */ /* 0x000fe4000001ff00 */
[----:B------:R-:W-:Y:S02]  /*4710*/  LOP3.LUT R186, R2, 0x60, RZ, 0x3c, !PT ;  /* 0x0000006002ba7812 */ /* 0x000fe400078e3cff */
[----:B------:R-:W-:-:S02]  /*4720*/  LEA.HI.X.SX32 R159, R30, UR7, 0x1, P0 ;  /* 0x000000071e9f7c11 */ /* 0x000fc400080f0eff */
[----:B------:R-:W-:Y:S02]  /*4730*/  CS2R R30, SRZ ;  /* 0x00000000001e7805 */ /* 0x000fe4000001ff00 */
[C---:B------:R-:W-:Y:S02]  /*4740*/  LEA R249, P0, R36.reuse, UR6, 0x1 ;  /* 0x0000000624f97c11 */ /* 0x040fe4000f8008ff */
[C---:B0-----:R-:W-:Y:S02]  /*4750*/  LEA R4, P5, R27.reuse, UR6, 0x1 ;  /* 0x000000061b047c11 */ /* 0x041fe4000f8a08ff */
[----:B------:R-:W-:Y:S02]  /*4760*/  LEA.HI.X.SX32 R160, R36, UR7, 0x1, P0 ;  /* 0x0000000724a07c11 */ /* 0x000fe400080f0eff */
[----:B------:R-:W-:Y:S01]  /*4770*/  LEA.HI.X.SX32 R242, R27, UR7, 0x1, P5 ;  /* 0x000000071bf27c11 */ /* 0x000fe2000a8f0eff */
[----:B------:R0:W-:Y:S01]  /*4780*/  STL [R1+0x64], R4 ;  /* 0x0000640401007387 */ /* 0x0001e20000100800 */
[----:B------:R-:W-:-:S02]  /*4790*/  LEA R161, P5, R33, UR6, 0x1 ;  /* 0x0000000621a17c11 */ /* 0x000fc4000f8a08ff */
[----:B------:R-:W-:Y:S02]  /*47a0*/  CS2R R26, SRZ ;  /* 0x00000000001a7805 */ /* 0x000fe4000001ff00 */
[----:B------:R-:W-:Y:S02]  /*47b0*/  LEA.HI.X.SX32 R162, R33, UR7, 0x1, P5 ;  /* 0x0000000721a27c11 */ /* 0x000fe4000a8f0eff */
[----:B------:R-:W-:Y:S02]  /*47c0*/  LEA R251, P5, R39, UR6, 0x1 ;  /* 0x0000000627fb7c11 */ /* 0x000fe4000f8a08ff */
[----:B0-----:R-:W-:-:S04]  /*47d0*/  LEA R4, P1, R29, UR6, 0x1 ;  /* 0x000000061d047c11 */ /* 0x001fc8000f8208ff */
[----:B------:R-:W-:Y:S01]  /*47e0*/  LEA.HI.X.SX32 R244, R29, UR7, 0x1, P1 ;  /* 0x000000071df47c11 */ /* 0x000fe200088f0eff */
[----:B------:R0:W-:Y:S01]  /*47f0*/  STL [R1+0x68], R4 ;  /* 0x0000680401007387 */ /* 0x0001e20000100800 */
[C---:B------:R-:W-:Y:S02]  /*4800*/  LEA R164, P1, R52.reuse, UR6, 0x1 ;  /* 0x0000000634a47c11 */ /* 0x040fe4000f8208ff */
[----:B------:R-:W-:Y:S02]  /*4810*/  CS2R R28, SRZ ;  /* 0x00000000001c7805 */ /* 0x000fe4000001ff00 */
[----:B------:R-:W-:Y:S02]  /*4820*/  LEA.HI.X.SX32 R165, R52, UR7, 0x1, P1 ;  /* 0x0000000734a57c11 */ /* 0x000fe400088f0eff */
[----:B------:R-:W-:Y:S02]  /*4830*/  CS2R R52, SRZ ;  /* 0x0000000000347805 */ /* 0x000fe4000001ff00 */
[----:B------:R-:W-:-:S02]  /*4840*/  LEA R163, P1, R42, UR6, 0x1 ;  /* 0x000000062aa37c11 */ /* 0x000fc4000f8208ff */
[----:B0-----:R-:W-:-:S04]  /*4850*/  LEA R4, P6, R32, UR6, 0x1 ;  /* 0x0000000620047c11 */ /* 0x001fc8000f8c08ff */
[----:B------:R-:W-:Y:S01]  /*4860*/  LEA.HI.X.SX32 R246, R32, UR7, 0x1, P6 ;  /* 0x0000000720f67c11 */ /* 0x000fe2000b0f0eff */
[----:B------:R0:W-:Y:S01]  /*4870*/  STL [R1+0x6c], R4 ;  /* 0x00006c0401007387 */ /* 0x0001e20000100800 */
[C---:B------:R-:W-:Y:S02]  /*4880*/  LEA R167, P6, R38.reuse, UR6, 0x1 ;  /* 0x0000000626a77c11 */ /* 0x040fe4000f8c08ff */
        /* <DEDUP_REMOVED lines=19> */
[----:B------:R-:W-:Y:S01]  /*49c0*/  CS2R R40, SRZ ;  /* 0x0000000000287805 */ /* 0x000fe2000001ff00 */
[----:B------:R1:W-:Y:S01]  /*49d0*/  STL [R1], R163 ;  /* 0x000000a301007387 */ /* 0x0003e20000100800 */
[----:B------:R-:W-:Y:S02]  /*49e0*/  LEA.HI.X.SX32 R176, R60, UR7, 0x1, P3 ;  /* 0x000000073cb07c11 */ /* 0x000fe400098f0eff */
[----:B------:R-:W-:Y:S02]  /*49f0*/  CS2R R60, SRZ ;  /* 0x00000000003c7805 */ /* 0x000fe4000001ff00 */
[----:B0-----:R-:W-:-:S02]  /*4a00*/  LEA R4, P0, R54, UR6, 0x1 ;  /* 0x0000000636047c11 */ /* 0x001fc4000f8008ff */
[----:B-1----:R-:W-:-:S03]  /*4a10*/  LEA.HI.X.SX32 R163, R39, UR7, 0x1, P5 ;  /* 0x0000000727a37c11 */ /* 0x002fc6000a8f0eff */
[----:B------:R0:W-:Y:S01]  /*4a20*/  STL [R1+0x7c], R4 ;  /* 0x00007c0401007387 */ /* 0x0001e20000100800 */
[----:B------:R-:W-:-:S03]  /*4a30*/  CS2R R38, SRZ ;  /* 0x0000000000267805 */ /* 0x000fc6000001ff00 */
[----:B------:R1:W-:Y:S01]  /*4a40*/  STL [R1+0x8], R166 ;  /* 0x000008a601007387 */ /* 0x0003e20000100800 */
[----:B0-----:R-:W-:Y:S02]  /*4a50*/  LEA R4, P5, R58, UR6, 0x1 ;  /* 0x000000063a047c11 */ /* 0x001fe4000f8a08ff */
[----:B-1----:R-:W-:-:S03]  /*4a60*/  LEA.HI.X.SX32 R166, R42, UR7, 0x1, P1 ;  /* 0x000000072aa67c11 */ /* 0x002fc600088f0eff */
[----:B------:R0:W-:Y:S01]  /*4a70*/  STL [R1+0x80], R4 ;  /* 0x0000800401007387 */ /* 0x0001e20000100800 */
[----:B------:R-:W-:Y:S02]  /*4a80*/  LEA R169, P1, R64, UR6, 0x1 ;  /* 0x0000000640a97c11 */ /* 0x000fe4000f8208ff */
[----:B------:R-:W-:Y:S02]  /*4a90*/  CS2R R42, SRZ ;  /* 0x00000000002a7805 */ /* 0x000fe4000001ff00 */
[----:B0-----:R-:W-:-:S05]  /*4aa0*/  LEA R4, P2, R62, UR6, 0x1 ;  /* 0x000000063e047c11 */ /* 0x001fca000f8408ff */
[----:B------:R0:W-:Y:S04]  /*4ab0*/  STL [R1+0x10], R4 ;  /* 0x0000100401007387 */ /* 0x0001e80000100800 */
[----:B------:R1:W-:Y:S01]  /*4ac0*/  STL [R1+0x84], R169 ;  /* 0x000084a901007387 */ /* 0x0003e20000100800 */
[----:B0-----:R-:W-:Y:S02]  /*4ad0*/  LEA.HI.X.SX32 R4, R54, UR7, 0x1, P0 ;  /* 0x0000000736047c11 */ /* 0x001fe400080f0eff */
[----:B------:R-:W-:Y:S02]  /*4ae0*/  CS2R R54, SRZ ;  /* 0x0000000000367805 */ /* 0x000fe4000001ff00 */
[----:B------:R-:W-:Y:S02]  /*4af0*/  LEA R217, P0, R66, UR6, 0x1 ;  /* 0x0000000642d97c11 */ /* 0x000fe4000f8008ff */
[----:B-1----:R-:W-:Y:S01]  /*4b00*/  LEA.HI.X.SX32 R169, R56, UR7, 0x1, P6 ;  /* 0x0000000738a97c11 */ /* 0x002fe2000b0f0eff */
[----:B------:R0:W-:Y:S01]  /*4b10*/  STL [R1+0x4], R4 ;  /* 0x0000040401007387 */ /* 0x0001e20000100800 */
[----:B------:R-:W-:-:S02]  /*4b20*/  LEA R172, P6, R70, UR6, 0x1 ;  /* 0x0000000646ac7c11 */ /* 0x000fc4000f8c08ff */
[----:B------:R-:W-:Y:S02]  /*4b30*/  CS2R R56, SRZ ;  /* 0x0000000000387805 */ /* 0x000fe4000001ff00 */
[----:B------:R-:W-:Y:S02]  /*4b40*/  LEA.HI.X.SX32 R177, R66, UR7, 0x1, P0 ;  /* 0x0000000742b17c11 */ /* 0x000fe400080f0eff */
        /* <DEDUP_REMOVED lines=11> */
[----:B0-----:R-:W-:-:S04]  /*4c00*/  LEA R4, P3, R74, UR6, 0x1 ;  /* 0x000000064a047c11 */ /* 0x001fc8000f8608ff */
[----:B------:R-:W-:Y:S01]  /*4c10*/  LEA.HI.X.SX32 R218, R74, UR7, 0x1, P3 ;  /* 0x000000074ada7c11 */ /* 0x000fe200098f0eff */
[----:B------:R0:W-:Y:S01]  /*4c20*/  STL [R1+0x20], R4 ;  /* 0x0000200401007387 */ /* 0x0001e20000100800 */
[----:B------:R-:W-:Y:S02]  /*4c30*/  LEA R179, P3, R88, UR6, 0x1 ;  /* 0x0000000658b37c11 */ /* 0x000fe4000f8608ff */
[----:B------:R-:W-:Y:S01]  /*4c40*/  CS2R R74, SRZ ;  /* 0x00000000004a7805 */ /* 0x000fe2000001ff00 */
[----:B------:R1:W-:Y:S01]  /*4c50*/  STL [R1+0x8c], R175 ;  /* 0x00008caf01007387 */ /* 0x0003e20000100800 */
[----:B0-----:R-:W-:Y:S02]  /*4c60*/  LEA.HI.X.SX32 R4, R64, UR7, 0x1, P1 ;  /* 0x0000000740047c11 */ /* 0x001fe400088f0eff */
[----:B------:R-:W-:Y:S02]  /*4c70*/  CS2R R64, SRZ ;  /* 0x0000000000407805 */ /* 0x000fe4000001ff00 */
[----:B------:R-:W-:-:S02]  /*4c80*/  LEA R219, P1, R78, UR6, 0x1 ;  /* 0x000000064edb7c11 */ /* 0x000fc4000f8208ff */
[----:B-1----:R-:W-:Y:S01]  /*4c90*/  LEA.HI.X.SX32 R175, R68, UR7, 0x1, P4 ;  /* 0x0000000744af7c11 */ /* 0x002fe2000a0f0eff */
[----:B------:R0:W-:Y:S01]  /*4ca0*/  STL [R1+0x14], R4 ;  /* 0x0000140401007387 */ /* 0x0001e20000100800 */
[C---:B------:R-:W-:Y:S02]  /*4cb0*/  LEA R178, P4, R82.reuse, UR6, 0x1 ;  /* 0x0000000652b27c11 */ /* 0x040fe4000f8808ff */
[----:B------:R-:W-:Y:S02]  /*4cc0*/  CS2R R68, SRZ ;  /* 0x0000000000447805 */ /* 0x000fe4000001ff00 */
[----:B------:R-:W-:Y:S02]  /*4cd0*/  LEA.HI.X.SX32 R185, R82, UR7, 0x1, P4 ;  /* 0x0000000752b97c11 */ /* 0x000fe4000a0f0eff */
        /* <DEDUP_REMOVED lines=12> */
[----:B------:R-:W-:Y:S02]  /*4da0*/  CS2R R72, SRZ ;  /* 0x0000000000487805 */ /* 0x000fe4000001ff00 */
[----:B0-----:R-:W-:-:S04]  /*4db0*/  LEA R4, P5, R86, UR6, 0x1 ;  /* 0x0000000656047c11 */ /* 0x001fc8000f8a08ff */
[----:B------:R-:W-:Y:S01]  /*4dc0*/  LEA.HI.X.SX32 R222, R86, UR7, 0x1, P5 ;  /* 0x0000000756de7c11 */ /* 0x000fe2000a8f0eff */
[----:B------:R0:W-:Y:S01]  /*4dd0*/  STL [R1+0x30], R4 ;  /* 0x0000300401007387 */ /* 0x0001e20000100800 */
[----:B------:R-:W-:-:S03]  /*4de0*/  CS2R R86, SRZ ;  /* 0x0000000000567805 */ /* 0x000fc6000001ff00 */
[----:B------:R1:W-:Y:S01]  /*4df0*/  STL [R1+0x94], R179 ;  /* 0x000094b301007387 */ /* 0x0003e20000100800 */
[----:B0-----:R-:W-:Y:S02]  /*4e00*/  LEA.HI.X.SX32 R4, R76, UR7, 0x1, P2 ;  /* 0x000000074c047c11 */ /* 0x001fe400090f0eff */
[----:B------:R-:W-:Y:S02]  /*4e10*/  CS2R R76, SRZ ;  /* 0x00000000004c7805 */ /* 0x000fe4000001ff00 */
[----:B------:R-:W-:Y:S02]  /*4e20*/  LEA R223, P2, R90, UR6, 0x1 ;  /* 0x000000065adf7c11 */ /* 0x000fe4000f8408ff */
[----:B-1----:R-:W-:Y:S01]  /*4e30*/  LEA.HI.X.SX32 R179, R78, UR7, 0x1, P1 ;  /* 0x000000074eb37c11 */ /* 0x002fe200088f0eff */
[----:B------:R0:W-:Y:S01]  /*4e40*/  STL [R1+0x24], R4 ;  /* 0x0000240401007387 */ /* 0x0001e20000100800 */
[----:B------:R-:W-:Y:S02]  /*4e50*/  LEA.HI.X.SX32 R214, R90, UR7, 0x1, P2 ;  /* 0x000000075ad67c11 */ /* 0x000fe400090f0eff */
[----:B------:R-:W-:-:S02]  /*4e60*/  CS2R R78, SRZ ;  /* 0x00000000004e7805 */ /* 0x000fc4000001ff00 */
[----:B------:R-:W-:Y:S02]  /*4e70*/  CS2R R90, SRZ ;  /* 0x00000000005a7805 */ /* 0x000fe4000001ff00 */
[----:B0-----:R-:W-:-:S04]  /*4e80*/  LEA R4, P1, R92, UR6, 0x1 ;  /* 0x000000065c047c11 */ /* 0x001fc8000f8208ff */
[----:B------:R-:W-:Y:S01]  /*4e90*/  LEA.HI.X.SX32 R224, R92, UR7, 0x1, P1 ;  /* 0x000000075ce07c11 */ /* 0x000fe200088f0eff */
[----:B------:R0:W-:Y:S01]  /*4ea0*/  STL [R1+0x38], R4 ;  /* 0x0000380401007387 */ /* 0x0001e20000100800 */
[----:B------:R-:W-:-:S03]  /*4eb0*/  CS2R R92, SRZ ;  /* 0x00000000005c7805 */ /* 0x000fc6000001ff00 */
[----:B------:R1:W-:Y:S04]  /*4ec0*/  STL [R1+0x98], R180 ;  /* 0x000098b401007387 */ /* 0x0003e80000100800 */
[----:B------:R2:W-:Y:S01]  /*4ed0*/  STL [R1+0x2c], R185 ;  /* 0x00002cb901007387 */ /* 0x0005e20000100800 */
[----:B0-----:R-:W-:Y:S02]  /*4ee0*/  LEA R4, P4, R96, UR6, 0x1 ;  /* 0x0000000660047c11 */ /* 0x001fe4000f8808ff */
[----:B-1----:R-:W-:-:S03]  /*4ef0*/  LEA.HI.X.SX32 R180, R84, UR7, 0x1, P6 ;  /* 0x0000000754b47c11 */ /* 0x002fc6000b0f0eff */
[----:B------:R0:W-:Y:S01]  /*4f00*/  STL [R1+0x40], R4 ;  /* 0x0000400401007387 */ /* 0x0001e20000100800 */
[----:B------:R-:W-:Y:S02]  /*4f10*/  LEA.HI.X.SX32 R225, R96, UR7, 0x1, P4 ;  /* 0x0000000760e17c11 */ /* 0x000fe4000a0f0eff */
[----:B------:R-:W-:Y:S02]  /*4f20*/  CS2R R84, SRZ ;  /* 0x0000000000547805 */ /* 0x000fe4000001ff00 */
[C---:B--2---:R-:W-:Y:S01]  /*4f30*/  LEA R185, P6, R226.reuse, UR6, 0x1 ;  /* 0x00000006e2b97c11 */ /* 0x044fe2000f8c08ff */
[----:B------:R-:W-:Y:S01]  /*4f40*/  USHF.R.U32.HI UR6, URZ, 0x4, UR8 ;  /* 0x000000043f067899 */ /* 0x000fe20008011608 */
[----:B------:R-:W-:Y:S02]  /*4f50*/  CS2R R96, SRZ ;  /* 0x0000000000607805 */ /* 0x000fe4000001ff00 */
[----:B------:R-:W-:Y:S01]  /*4f60*/  LEA.HI.X.SX32 R226, R226, UR7, 0x1, P6 ;  /* 0x00000007e2e27c11 */ /* 0x000fe2000b0f0eff */
[----:B------:R1:W-:Y:S01]  /*4f70*/  STL [R1+0x44], R185 ;  /* 0x000044b901007387 */ /* 0x0003e20000100800 */
[----:B------:R-:W-:Y:S01]  /*4f80*/  USGXT.U32 UR6, UR6, 0xe ;  /* 0x0000000e0606789a */ /* 0x000fe20008000000 */
[----:B0-----:R-:W-:-:S02]  /*4f90*/  LEA.HI.X.SX32 R4, R88, UR7, 0x1, P3 ;  /* 0x0000000758047c11 */ /* 0x001fc400098f0eff */
[----:B------:R-:W-:-:S03]  /*4fa0*/  CS2R R88, SRZ ;  /* 0x0000000000587805 */ /* 0x000fc6000001ff00 */
[----:B------:R0:W-:Y:S01]  /*4fb0*/  STL [R1+0x34], R4 ;  /* 0x0000340401007387 */ /* 0x0001e20000100800 */
[----:B-1----:R-:W1:Y:S01]  /*4fc0*/  LDC R185, c[0x0][0x23c] ;  /* 0x00008f00ffb97b82 */ /* 0x002e620000000800 */
[----:B0-----:R-:W-:Y:S02]  /*4fd0*/  LEA.HI.X.SX32 R4, R94, UR7, 0x1, P0 ;  /* 0x000000075e047c11 */ /* 0x001fe400080f0eff */
[----:B------:R-:W-:Y:S01]  /*4fe0*/  CS2R R94, SRZ ;  /* 0x00000000005e7805 */ /* 0x000fe2000001ff00 */
[----:B------:R-:W-:Y:S02]  /*4ff0*/  UMOV UR7, URZ ;  /* 0x0000003f00077c82 */ /* 0x000fe40008000000 */
[----:B------:R-:W-:Y:S01]  /*5000*/  UIADD3.64 UR14, UR6, -UR14, URZ ;  /* 0x8000000e060e7297 */ /* 0x000fe2000fffe03f */
[----:B------:R0:W-:Y:S02]  /*5010*/  STL [R1+0x3c], R4 ;  /* 0x00003c0401007387 */ /* 0x0001e40000100800 */
[----:B0-----:R-:W-:Y:S01]  /*5020*/  LOP3.LUT R4, R0, 0x14, RZ, 0xfc, !PT ;  /* 0x0000001400047812 */ /* 0x001fe200078efcff */
[----:B-1----:R-:W-:-:S02]  /*5030*/  IMAD.SHL.U32 R184, R185, 0x20, RZ ;  /* 0x00000020b9b87824 */ /* 0x002fc400078e00ff */
[----:B------:R-:W-:Y:S02]  /*5040*/  IMAD R185, R191, R185, RZ ;  /* 0x000000b9bfb97224 */ /* 0x000fe400078e02ff */
[-C--:B------:R-:W-:Y:S02]  /*5050*/  IMAD R192, R4, R144.reuse, RZ ;  /* 0x0000009004c07224 */ /* 0x080fe400078e02ff */
[-C--:B------:R-:W-:Y:S02]  /*5060*/  IMAD R4, R136, R144.reuse, RZ ;  /* 0x0000009088047224 */ /* 0x080fe400078e02ff */
[-C--:B------:R-:W-:Y:S02]  /*5070*/  IMAD R4, R139, R144.reuse, RZ ;  /* 0x000000908b047224 */ /* 0x080fe400078e02ff */
[-C--:B------:R-:W-:Y:S02]  /*5080*/  IMAD R4, R142, R144.reuse, RZ ;  /* 0x000000908e047224 */ /* 0x080fe400078e02ff */
[-C--:B------:R-:W-:Y:S01]  /*5090*/  IMAD R4, R190, R144.reuse, RZ ;  /* 0x00000090be047224 */ /* 0x080fe200078e02ff */
[----:B------:R-:W-:Y:S01]  /*50a0*/  SHF.R.S32.HI R4, RZ, 0x1f, R185 ;  /* 0x0000001fff047819 */ /* 0x000fe200000114b9 */
[-C--:B------:R-:W-:Y:S01]  /*50b0*/  IMAD R191, R134, R144.reuse, RZ ;  /* 0x0000009086bf7224 */ /* 0x080fe200078e02ff */
[----:B------:R-:W-:Y:S01]  /*50c0*/  LOP3.LUT R190, R2, 0x20, RZ, 0x3c, !PT ;  /* 0x0000002002be7812 */ /* 0x000fe200078e3cff */
[-C--:B------:R-:W-:Y:S01]  /*50d0*/  IMAD R191, R135, R144.reuse, RZ ;  /* 0x0000009087bf7224 */ /* 0x080fe200078e02ff */
[----:B------:R-:W-:Y:S01]  /*50e0*/  SHF.L.U64.HI R4, R185, 0x1, R4 ;  /* 0x00000001b9047819 */ /* 0x000fe20000010204 */
[-C--:B------:R-:W-:Y:S01]  /*50f0*/  IMAD R192, R137, R144.reuse, RZ ;  /* 0x0000009089c07224 */ /* 0x080fe200078e02ff */
[----:B------:R-:W-:Y:S01]  /*5100*/  CS2R R134, SRZ ;  /* 0x0000000000867805 */ /* 0x000fe2000001ff00 */
        /* <DEDUP_REMOVED lines=8> */
[----:B------:R-:W-:Y:S01]  /*5190*/  IMAD R191, R0, R144, RZ ;  /* 0x0000009000bf7224 */ /* 0x000fe200078e02ff */
[----:B------:R-:W-:Y:S01]  /*51a0*/  CS2R R144, SRZ ;  /* 0x0000000000907805 */ /* 0x000fe2000001ff00 */
[----:B------:R-:W-:-:S07]  /*51b0*/  IMAD.SHL.U32 R185, R185, 0x2, RZ ;  /* 0x00000002b9b97824 */ /* 0x000fce00078e00ff */
.L_x_1:
[----:B------:R-:W0:Y:S01]  /*51c0*/  LDC R184, c[0x0][0x238] ;  /* 0x00008e00ffb87b82 */ /* 0x000e220000000800 */
[C---:B------:R-:W-:Y:S01]  /*51d0*/  ISETP.GE.AND P0, PT, R0.reuse, UR9, PT ;  /* 0x0000000900007c0c */ /* 0x040fe2000bf06270 */
[----:B------:R1:W-:Y:S01]  /*51e0*/  STL [R1+0xa4], R181 ;  /* 0x0000a4b501007387 */ /* 0x0003e20000100800 */
[----:B------:R-:W-:Y:S02]  /*51f0*/  PRMT R204, RZ, 0x7610, R204 ;  /* 0x00007610ffcc7816 */ /* 0x000fe400000000cc */
[----:B------:R-:W-:Y:S01]  /*5200*/  LOP3.LUT R190, R0, 0x8, RZ, 0xfc, !PT ;  /* 0x0000000800be7812 */ /* 0x000fe200078efcff */
[----:B-----5:R2:W-:Y:S02]  /*5210*/  STL [R1+0xa0], R3 ;  /* 0x0000a00301007387 */ /* 0x0205e40000100800 */
[----:B------:R-:W3:Y:S01]  /*5220*/  LDC R191, c[0x0][0x238] ;  /* 0x00008e00ffbf7b82 */ /* 0x000ee20000000800 */
[----:B------:R-:W-:-:S07]  /*5230*/  ISETP.GE.AND P1, PT, R190, UR9, PT ;  /* 0x00000009be007c0c */ /* 0x000fce000bf26270 */
[----:B-1----:R-:W1:Y:S01]  /*5240*/  LDC R181, c[0x0][0x238] ;  /* 0x00008e00ffb57b82 */ /* 0x002e620000000800 */
[----:B0-----:R-:W-:-:S04]  /*5250*/  IMAD R184, R0, R184, RZ ;  /* 0x000000b800b87224 */ /* 0x001fc800078e02ff */
[----:B------:R-:W-:Y:S01]  /*5260*/  IMAD.WIDE R186, R184, 0x2, R188 ;  /* 0x00000002b8ba7825 */ /* 0x000fe200078e02bc */
[----:B------:R-:W-:-:S04]  /*5270*/  LOP3.LUT R184, R0, 0x8, RZ, 0xfc, !PT ;  /* 0x0000000800b87812 */ /* 0x000fc800078efcff */
[----:B------:R0:W4:Y:S01]  /*5280*/  @!P0 LDG.E.U16 R204, desc[UR10][R186.64] ;  /* 0x0000000abacc8981 */ /* 0x000122000c1e1500 */
[----:B---3--:R-:W-:Y:S02]  /*5290*/  IMAD R184, R184, R191, RZ ;  /* 0x000000bfb8b87224 */ /* 0x008fe400078e02ff */
[----:B------:R-:W3:Y:S02]  /*52a0*/  LDC R191, c[0x0][0x238] ;  /* 0x00008e00ffbf7b82 */ /* 0x000ee40000000800 */
[----:B0-----:R-:W-:Y:S01]  /*52b0*/  IMAD.WIDE R186, R184, 0x2, R188 ;  /* 0x00000002b8ba7825 */ /* 0x001fe200078e02bc */
[C---:B------:R-:W-:Y:S02]  /*52c0*/  LOP3.LUT R184, R0.reuse, 0x10, RZ, 0xfc, !PT ;  /* 0x0000001000b87812 */ /* 0x040fe400078efcff */
[----:B------:R-:W-:Y:S02]  /*52d0*/  LOP3.LUT R190, R0, 0x10, RZ, 0xfc, !PT ;  /* 0x0000001000be7812 */ /* 0x000fe400078efcff */
[----:B------:R-:W-:-:S02]  /*52e0*/  PRMT R203, RZ, 0x7610, R203 ;  /* 0x00007610ffcb7816 */ /* 0x000fc400000000cb */
[----:B------:R-:W-:Y:S01]  /*52f0*/  ISETP.GE.AND P0, PT, R190, UR9, PT ;  /* 0x00000009be007c0c */ /* 0x000fe2000bf06270 */
[----:B---3--:R-:W-:-:S03]  /*5300*/  IMAD R184, R184, R191, RZ ;  /* 0x000000bfb8b87224 */ /* 0x008fc600078e02ff */
[----:B------:R0:W3:Y:S01]  /*5310*/  @!P1 LDG.E.U16 R203, desc[UR10][R186.64] ;  /* 0x0000000abacb9981 */ /* 0x0000e2000c1e1500 */
[----:B------:R-:W1:Y:S01]  /*5320*/  LDC R191, c[0x0][0x238] ;  /* 0x00008e00ffbf7b82 */ /* 0x000e620000000800 */
[----:B------:R-:W-:Y:S02]  /*5330*/  PRMT R202, RZ, 0x7610, R202 ;  /* 0x00007610ffca7816 */ /* 0x000fe400000000ca */
[C---:B------:R-:W-:Y:S02]  /*5340*/  LOP3.LUT R190, R0.reuse, 0x18, RZ, 0xfc, !PT ;  /* 0x0000001800be7812 */ /* 0x040fe400078efcff */
[----:B--2---:R-:W-:Y:S01]  /*5350*/  LOP3.LUT R3, R0, 0x2, RZ, 0xfc, !PT ;  /* 0x0000000200037812 */ /* 0x004fe200078efcff */
[----:B0-----:R-:W-:Y:S01]  /*5360*/  IMAD.WIDE R186, R184, 0x2, R188 ;  /* 0x00000002b8ba7825 */ /* 0x001fe200078e02bc */
[----:B------:R-:W-:Y:S02]  /*5370*/  LOP3.LUT R184, R0, 0x18, RZ, 0xfc, !PT ;  /* 0x0000001800b87812 */ /* 0x000fe400078efcff */
[----:B------:R-:W-:Y:S01]  /*5380*/  ISETP.GE.AND P1, PT, R190, UR9, PT ;  /* 0x00000009be007c0c */ /* 0x000fe2000bf26270 */
[----:B-1----:R-:W-:Y:S01]  /*5390*/  IMAD R3, R3, R181, RZ ;  /* 0x000000b503037224 */ /* 0x002fe200078e02ff */
[----:B------:R0:W2:Y:S01]  /*53a0*/  @!P0 LDG.E.U16 R202, desc[UR10][R186.64] ;  /* 0x0000000abaca8981 */ /* 0x0000a2000c1e1500 */
[----:B------:R-:W1:Y:S01]  /*53b0*/  LDC R181, c[0x0][0x238] ;  /* 0x00008e00ffb57b82 */ /* 0x000e620000000800 */
[----:B------:R-:W-:-:S02]  /*53c0*/  PRMT R201, RZ, 0x7610, R201 ;  /* 0x00007610ffc97816 */ /* 0x000fc400000000c9 */
[----:B------:R-:W-:-:S05]  /*53d0*/  PRMT R200, RZ, 0x7610, R200 ;  /* 0x00007610ffc87816 */ /* 0x000fca00000000c8 */
[----:B------:R-:W1:Y:S01]  /*53e0*/  LDC R190, c[0x0][0x238] ;  /* 0x00008e00ffbe7b82 */ /* 0x000e620000000800 */
[----:B0-----:R-:W-:Y:S01]  /*53f0*/  LOP3.LUT R186, R0, 0x2, RZ, 0xfc, !PT ;  /* 0x0000000200ba7812 */ /* 0x001fe200078efcff */
[----:B------:R-:W-:-:S03]  /*5400*/  IMAD R184, R184, R191, RZ ;  /* 0x000000bfb8b87224 */ /* 0x000fc600078e02ff */
[----:B------:R-:W-:Y:S01]  /*5410*/  ISETP.GE.AND P0, PT, R186, UR9, PT ;  /* 0x00000009ba007c0c */ /* 0x000fe2000bf06270 */
[--C-:B------:R-:W-:Y:S02]  /*5420*/  IMAD.WIDE R186, R184, 0x2, R188.reuse ;  /* 0x00000002b8ba7825 */ /* 0x100fe400078e02bc */
[----:B------:R-:W0:Y:S03]  /*5430*/  LDC R184, c[0x0][0x238] ;  /* 0x00008e00ffb87b82 */ /* 0x000e260000000800 */
[----:B------:R1:W2:Y:S02]  /*5440*/  @!P1 LDG.E.U16 R201, desc[UR10][R186.64] ;  /* 0x0000000abac99981 */ /* 0x0002a4000c1e1500 */
[----:B-1----:R-:W-:Y:S01]  /*5450*/  IMAD.WIDE R186, R3, 0x2, R188 ;  /* 0x0000000203ba7825 */ /* 0x002fe200078e02bc */
[----:B------:R-:W-:-:S04]  /*5460*/  LOP3.LUT R3, R0, 0xa, RZ, 0xfc, !PT ;  /* 0x0000000a00037812 */ /* 0x000fc800078efcff */
[----:B------:R1:W2:Y:S01]  /*5470*/  @!P0 LDG.E.U16 R200, desc[UR10][R186.64] ;  /* 0x0000000abac88981 */ /* 0x0002a2000c1e1500 */
[----:B------:R-:W-:Y:S01]  /*5480*/  IMAD R3, R3, R181, RZ ;  /* 0x000000b503037224 */ /* 0x000fe200078e02ff */
[C---:B------:R-:W-:Y:S02]  /*5490*/  LOP3.LUT R181, R0.reuse, 0x12, RZ, 0xfc, !PT ;  /* 0x0000001200b57812 */ /* 0x040fe400078efcff */
[----:B-1----:R-:W-:-:S04]  /*54a0*/  LOP3.LUT R186, R0, 0xa, RZ, 0xfc, !PT ;  /* 0x0000000a00ba7812 */ /* 0x002fc800078efcff */
[----:B------:R-:W-:Y:S02]  /*54b0*/  ISETP.GE.AND P0, PT, R186, UR9, PT ;  /* 0x00000009ba007c0c */ /* 0x000fe4000bf06270 */
[----:B------:R-:W-:Y:S02]  /*54c0*/  LOP3.LUT R186, R0, 0x12, RZ, 0xfc, !PT ;  /* 0x0000001200ba7812 */ /* 0x000fe400078efcff */
[----:B------:R-:W-:Y:S02]  /*54d0*/  PRMT R199, RZ, 0x7610, R199 ;  /* 0x00007610ffc77816 */ /* 0x000fe400000000c7 */
[----:B------:R-:W-:Y:S01]  /*54e0*/  ISETP.GE.AND P1, PT, R186, UR9, PT ;  /* 0x00000009ba007c0c */ /* 0x000fe2000bf26270 */
[----:B------:R-:W-:-:S04]  /*54f0*/  IMAD.WIDE R186, R3, 0x2, R188 ;  /* 0x0000000203ba7825 */ /* 0x000fc800078e02bc */
[----:B0-----:R-:W-:Y:S02]  /*5500*/  IMAD R181, R181, R184, RZ ;  /* 0x000000b8b5b57224 */ /* 0x001fe400078e02ff */
[----:B------:R0:W2:Y:S01]  /*5510*/  @!P0 LDG.E.U16 R199, desc[UR10][R186.64] ;  /* 0x0000000abac78981 */ /* 0x0000a2000c1e1500 */
[----:B------:R-:W-:Y:S02]  /*5520*/  PRMT R198, RZ, 0x7610, R198 ;  /* 0x00007610ffc67816 */ /* 0x000fe400000000c6 */
[C---:B------:R-:W-:Y:S01]  /*5530*/  LOP3.LUT R184, R0.reuse, 0x1a, RZ, 0xfc, !PT ;  /* 0x0000001a00b87812 */ /* 0x040fe200078efcff */
[----:B0-----:R-:W-:Y:S02]  /*5540*/  IMAD.WIDE R186, R181, 0x2, R188 ;  /* 0x00000002b5ba7825 */ /* 0x001fe400078e02bc */
[----:B------:R-:W0:Y:S01]  /*5550*/  LDC R181, c[0x0][0x238] ;  /* 0x00008e00ffb57b82 */ /* 0x000e220000000800 */
[----:B------:R-:W-:Y:S01]  /*5560*/  LOP3.LUT R3, R0, 0x1a, RZ, 0xfc, !PT ;  /* 0x0000001a00037812 */ /* 0x000fe200078efcff */
[----:B------:R-:W-:Y:S01]  /*5570*/  IMAD R184, R184, R190, RZ ;  /* 0x000000beb8b87224 */ /* 0x000fe200078e02ff */
[----:B------:R1:W2:Y:S02]  /*5580*/  @!P1 LDG.E.U16 R198, desc[UR10][R186.64] ;  /* 0x0000000abac69981 */ /* 0x0002a4000c1e1500 */
[----:B------:R-:W-:-:S02]  /*5590*/  ISETP.GE.AND P1, PT, R3, UR9, PT ;  /* 0x0000000903007c0c */ /* 0x000fc4000bf26270 */
[----:B------:R-:W-:Y:S01]  /*55a0*/  PRMT R197, RZ, 0x7610, R197 ;  /* 0x00007610ffc57816 */ /* 0x000fe200000000c5 */
[----:B------:R-:W0:Y:S01]  /*55b0*/  LDC R190, c[0x0][0x238] ;  /* 0x00008e00ffbe7b82 */ /* 0x000e220000000800 */
[----:B-1----:R-:W-:-:S04]  /*55c0*/  LOP3.LUT R186, R0, 0x4, RZ, 0xfc, !PT ;  /* 0x0000000400ba7812 */ /* 0x002fc800078efcff */
[----:B------:R-:W-:Y:S01]  /*55d0*/  ISETP.GE.AND P0, PT, R186, UR9, PT ;  /* 0x00000009ba007c0c */ /* 0x000fe2000bf06270 */
[----:B------:R-:W-:Y:S02]  /*55e0*/  IMAD.WIDE R186, R184, 0x2, R188 ;  /* 0x00000002b8ba7825 */ /* 0x000fe400078e02bc */
[----:B------:R-:W1:Y:S01]  /*55f0*/  LDC R184, c[0x0][0x238] ;  /* 0x00008e00ffb87b82 */ /* 0x000e620000000800 */
[----:B------:R-:W-:Y:S02]  /*5600*/  LOP3.LUT R3, R0, 0x4, RZ, 0xfc, !PT ;  /* 0x0000000400037812 */ /* 0x000fe400078efcff */
[----:B------:R0:W2:Y:S03]  /*5610*/  @!P1 LDG.E.U16 R197, desc[UR10][R186.64] ;  /* 0x0000000abac59981 */ /* 0x0000a6000c1e1500 */
[----:B0-----:R-:W-:Y:S01]  /*5620*/  IMAD R3, R3, R181, RZ ;  /* 0x000000b503037224 */ /* 0x001fe200078e02ff */
[----:B------:R-:W-:-:S03]  /*5630*/  PRMT R196, RZ, 0x7610, R196 ;  /* 0x00007610ffc47816 */ /* 0x000fc600000000c4 */
[----:B------:R-:W-:Y:S01]  /*5640*/  IMAD.WIDE R186, R3, 0x2, R188 ;  /* 0x0000000203ba7825 */ /* 0x000fe200078e02bc */
[----:B------:R-:W-:-:S04]  /*5650*/  LOP3.LUT R181, R0, 0xc, RZ, 0xfc, !PT ;  /* 0x0000000c00b57812 */ /* 0x000fc800078efcff */
[----:B------:R0:W2:Y:S02]  /*5660*/  @!P0 LDG.E.U16 R196, desc[UR10][R186.64] ;  /* 0x0000000abac48981 */ /* 0x0000a4000c1e1500 */
[----:B0-----:R-:W-:Y:S01]  /*5670*/  LOP3.LUT R186, R0, 0xc, RZ, 0xfc, !PT ;  /* 0x0000000c00ba7812 */ /* 0x001fe200078efcff */
[----:B-1----:R-:W-:-:S03]  /*5680*/  IMAD R181, R181, R184, RZ ;  /* 0x000000b8b5b57224 */ /* 0x002fc600078e02ff */
[----:B------:R-:W-:Y:S02]  /*5690*/  ISETP.GE.AND P0, PT, R186, UR9, PT ;  /* 0x00000009ba007c0c */ /* 0x000fe4000bf06270 */
[----:B------:R-:W-:-:S04]  /*56a0*/  LOP3.LUT R186, R0, 0x14, RZ, 0xfc, !PT ;  /* 0x0000001400ba7812 */ /* 0x000fc800078efcff */
[----:B------:R-:W-:Y:S01]  /*56b0*/  ISETP.GE.AND P1, PT, R186, UR9, PT ;  /* 0x00000009ba007c0c */ /* 0x000fe2000bf26270 */
[----:B------:R-:W-:Y:S02]  /*56c0*/  IMAD.WIDE R186, R181, 0x2, R188 ;  /* 0x00000002b5ba7825 */ /* 0x000fe400078e02bc */
[----:B------:R-:W0:Y:S01]  /*56d0*/  LDC R181, c[0x0][0x238] ;  /* 0x00008e00ffb57b82 */ /* 0x000e220000000800 */
[----:B------:R-:W-:Y:S02]  /*56e0*/  PRMT R195, RZ, 0x7610, R195 ;  /* 0x00007610ffc37816 */ /* 0x000fe400000000c3 */
[C---:B------:R-:W-:Y:S02]  /*56f0*/  LOP3.LUT R3, R0.reuse, 0x1c, RZ, 0xfc, !PT ;  /* 0x0000001c00037812 */ /* 0x040fe400078efcff */
[----:B------:R-:W-:Y:S02]  /*5700*/  LOP3.LUT R184, R0, 0x14, RZ, 0xfc, !PT ;  /* 0x0000001400b87812 */ /* 0x000fe400078efcff */
[----:B------:R1:W2:Y:S01]  /*5710*/  @!P0 LDG.E.U16 R195, desc[UR10][R186.64] ;  /* 0x0000000abac38981 */ /* 0x0002a2000c1e1500 */
[----:B------:R-:W-:-:S02]  /*5720*/  ISETP.GE.AND P0, PT, R3, UR9, PT ;  /* 0x0000000903007c0c */ /* 0x000fc4000bf06270 */
[----:B------:R-:W-:Y:S01]  /*5730*/  IMAD R184, R184, R190, RZ ;  /* 0x000000beb8b87224 */ /* 0x000fe200078e02ff */
[----:B------:R-:W-:Y:S02]  /*5740*/  PRMT R194, RZ, 0x7610, R194 ;  /* 0x00007610ffc27816 */ /* 0x000fe400000000c2 */
[----:B------:R-:W-:Y:S02]  /*5750*/  PRMT R193, RZ, 0x7610, R193 ;  /* 0x00007610ffc17816 */ /* 0x000fe400000000c1 */
[----:B------:R-:W-:Y:S01]  /*5760*/  PRMT R192, RZ, 0x7610, R192 ;  /* 0x00007610ffc07816 */ /* 0x000fe200000000c0 */
[----:B------:R-:W4:Y:S01]  /*5770*/  S2R R191, SR_TID.X ;  /* 0x0000000000bf7919 */ /* 0x000f220000002100 */
[----:B-1----:R-:W-:Y:S01]  /*5780*/  IMAD.WIDE R186, R184, 0x2, R188 ;  /* 0x00000002b8ba7825 */ /* 0x002fe200078e02bc */
[----:B------:R-:W-:Y:S01]  /*5790*/  PRMT R213, RZ, 0x7610, R213 ;  /* 0x00007610ffd57816 */ /* 0x000fe200000000d5 */
[----:B------:R-:W1:Y:S02]  /*57a0*/  LDC R190, c[0x0][0x238] ;  /* 0x00008e00ffbe7b82 */ /* 0x000e640000000800 */
[----:B0-----:R-:W-:Y:S01]  /*57b0*/  IMAD R3, R3, R181, RZ ;  /* 0x000000b503037224 */ /* 0x001fe200078e02ff */
[----:B------:R-:W0:Y:S05]  /*57c0*/  S2R R184, SR_TID.X ;  /* 0x0000000000b87919 */ /* 0x000e2a0000002100 */
[----:B------:R-:W4:Y:S01]  /*57d0*/  LDC R181, c[0x0][0x238] ;  /* 0x00008e00ffb57b82 */ /* 0x000f220000000800 */
[----:B------:R1:W2:Y:S02]  /*57e0*/  @!P1 LDG.E.U16 R194, desc[UR10][R186.64] ;  /* 0x0000000abac29981 */ /* 0x0002a4000c1e1500 */
[----:B-1----:R-:W-:Y:S01]  /*57f0*/  IMAD.WIDE R186, R3, 0x2, R188 ;  /* 0x0000000203ba7825 */ /* 0x002fe200078e02bc */
[----:B------:R-:W-:-:S04]  /*5800*/  LOP3.LUT R3, R0, 0x6, RZ, 0xfc, !PT ;  /* 0x0000000600037812 */ /* 0x000fc800078efcff */
[----:B------:R1:W2:Y:S02]  /*5810*/  @!P0 LDG.E.U16 R193, desc[UR10][R186.64] ;  /* 0x0000000abac18981 */ /* 0x0002a4000c1e1500 */
[----:B-1----:R-:W-:-:S04]  /*5820*/  LOP3.LUT R186, R0, 0x6, RZ, 0xfc, !PT ;  /* 0x0000000600ba7812 */ /* 0x002fc800078efcff */
[----:B------:R-:W-:Y:S01]  /*5830*/  ISETP.GE.AND P0, PT, R186, UR9, PT ;  /* 0x00000009ba007c0c */ /* 0x000fe2000bf06270 */
[----:B----4-:R-:W-:Y:S02]  /*5840*/  IMAD R3, R3, R181, RZ ;  /* 0x000000b503037224 */ /* 0x010fe400078e02ff */
[----:B------:R-:W1:Y:S02]  /*5850*/  LDC R181, c[0x0][0x238] ;  /* 0x00008e00ffb57b82 */ /* 0x000e640000000800 */
[----:B------:R-:W-:Y:S01]  /*5860*/  IMAD.WIDE R186, R3, 0x2, R188 ;  /* 0x0000000203ba7825 */ /* 0x000fe200078e02bc */
[----:B0-----:R-:W-:-:S07]  /*5870*/  SHF.R.U32.HI R3, RZ, 0x6, R184 ;  /* 0x00000006ff037819 */ /* 0x001fce00000116b8 */
[----:B------:R0:W4:Y:S01]  /*5880*/  @!P0 LDG.E.U16 R192, desc[UR10][R186.64] ;  /* 0x0000000abac08981 */ /* 0x000122000c1e1500 */
[----:B------:R-:W-:Y:S02]  /*5890*/  SGXT.U32 R3, R3, 0x1 ;  /* 0x000000010303781a */ /* 0x000fe40000000000 */
[----:B0-----:R-:W-:-:S04]  /*58a0*/  LOP3.LUT R186, R0, 0xe, RZ, 0xfc, !PT ;  /* 0x0000000e00ba7812 */ /* 0x001fc800078efcff */
[----:B------:R-:W-:Y:S02]  /*58b0*/  ISETP.GE.AND P0, PT, R186, UR9, PT ;  /* 0x00000009ba007c0c */ /* 0x000fe4000bf06270 */
[----:B------:R-:W-:Y:S02]  /*58c0*/  LOP3.LUT R186, R0, 0x16, RZ, 0xfc, !PT ;  /* 0x0000001600ba7812 */ /* 0x000fe400078efcff */
[----:B------:R-:W3:Y:S04]  /*58d0*/  LDL.LU R0, [R1+0x98] ;  /* 0x0000980001007983 */ /* 0x000ee80000300800 */
[----:B------:R-:W2:Y:S01]  /*58e0*/  LDL.LU R184, [R1+0x44] ;  /* 0x0000440001b87983 */ /* 0x000ea20000300800 */
[----:B------:R-:W-:-:S05]  /*58f0*/  LOP3.LUT R3, R3, 0xe, RZ, 0xfc, !PT ;  /* 0x0000000e03037812 */ /* 0x000fca00078efcff */
[----:B-1----:R-:W-:Y:S01]  /*5900*/  IMAD R3, R3, R181, RZ ;  /* 0x000000b503037224 */ /* 0x002fe200078e02ff */
[----:B------:R-:W-:-:S03]  /*5910*/  ISETP.GE.AND P1, PT, R186, UR9, PT ;  /* 0x00000009ba007c0c */ /* 0x000fc6000bf26270 */
[----:B------:R-:W-:Y:S02]  /*5920*/  IMAD.WIDE R186, R3, 0x2, R188 ;  /* 0x0000000203ba7825 */ /* 0x000fe400078e02bc */
[----:B------:R-:W4:Y:S01]  /*5930*/  LDL.LU R3, [R1+0x3c] ;  /* 0x00003c0001037983 */ /* 0x000f220000300800 */
[--C-:B------:R-:W-:Y:S02]  /*5940*/  SHF.R.U32.HI R181, RZ, 0x6, R191.reuse ;  /* 0x00000006ffb57819 */ /* 0x100fe400000116bf */
[----:B------:R-:W-:Y:S01]  /*5950*/  SHF.R.U32.HI R191, RZ, 0x6, R191 ;  /* 0x00000006ffbf7819 */ /* 0x000fe200000116bf */
[----:B------:R0:W4:Y:S03]  /*5960*/  @!P0 LDG.E.U16 R213, desc[UR10][R186.64] ;  /* 0x0000000abad58981 */ /* 0x000126000c1e1500 */
[----:B------:R-:W-:-:S04]  /*5970*/  SGXT.U32 R191, R191, 0x1 ;  /* 0x00000001bfbf781a */ /* 0x000fc80000000000 */
[----:B------:R-:W-:-:S04]  /*5980*/  LOP3.LUT R191, R191, 0x1e, RZ, 0xfc, !PT ;  /* 0x0000001ebfbf7812 */ /* 0x000fc800078efcff */
[----:B------:R-:W-:Y:S02]  /*5990*/  ISETP.GE.AND P0, PT, R191, UR9, PT ;  /* 0x00000009bf007c0c */ /* 0x000fe4000bf06270 */
[----:B------:R-:W1:Y:S01]  /*59a0*/  S2R R191, SR_TID.X ;  /* 0x0000000000bf7919 */ /* 0x000e620000002100 */
[----:B------:R-:W-:-:S04]  /*59b0*/  SGXT.U32 R181, R181, 0x1 ;  /* 0x00000001b5b5781a */ /* 0x000fc80000000000 */
[----:B------:R-:W-:-:S05]  /*59c0*/  LOP3.LUT R181, R181, 0x16, RZ, 0xfc, !PT ;  /* 0x00000016b5b57812 */ /* 0x000fca00078efcff */
[----:B------:R-:W-:Y:S02]  /*59d0*/  IMAD R181, R181, R190, RZ ;  /* 0x000000beb5b57224 */ /* 0x000fe400078e02ff */
[----:B------:R-:W1:Y:S02]  /*59e0*/  LDC R190, c[0x0][0x238] ;  /* 0x00008e00ffbe7b82 */ /* 0x000e640000000800 */
[----:B0-----:R-:W-:Y:S01]  /*59f0*/  IMAD.WIDE R186, R181, 0x2, R188 ;  /* 0x00000002b5ba7825 */ /* 0x001fe200078e02bc */
[----:B------:R-:W-:Y:S02]  /*5a00*/  PRMT R207, RZ, 0x7610, R207 ;  /* 0x00007610ffcf7816 */ /* 0x000fe400000000cf */
[----:B------:R-:W-:Y:S01]  /*5a10*/  PRMT R208, RZ, 0x7610, R208 ;  /* 0x00007610ffd07816 */ /* 0x000fe200000000d0 */
[----:B------:R0:W-:Y:S04]  /*5a20*/  STL [R1+0xac], R188 ;  /* 0x0000acbc01007387 */ /* 0x0001e80000100800 */
[----:B------:R0:W4:Y:S01]  /*5a30*/  @!P1 LDG.E.U16 R207, desc[UR10][R186.64] ;  /* 0x0000000abacf9981 */ /* 0x000122000c1e1500 */
[----:B-1----:R-:W-:-:S04]  /*5a40*/  SHF.R.U32.HI R181, RZ, 0x6, R191 ;  /* 0x00000006ffb57819 */ /* 0x002fc800000116bf */
[----:B------:R-:W-:-:S04]  /*5a50*/  SGXT.U32 R181, R181, 0x1 ;  /* 0x00000001b5b5781a */ /* 0x000fc80000000000 */
[----:B------:R-:W-:-:S05]  /*5a60*/  LOP3.LUT R181, R181, 0x1e, RZ, 0xfc, !PT ;  /* 0x0000001eb5b57812 */ /* 0x000fca00078efcff */
[----:B------:R-:W-:Y:S01]  /*5a70*/  IMAD R181, R181, R190, RZ ;  /* 0x000000beb5b57224 */ /* 0x000fe200078e02ff */
[----:B------:R1:W-:Y:S03]  /*5a80*/  STL [R1+0xa8], R189 ;  /* 0x0000a8bd01007387 */ /* 0x0003e60000100800 */
[----:B0-----:R-:W-:Y:S02]  /*5a90*/  IMAD.WIDE R186, R181, 0x2, R188 ;  /* 0x00000002b5ba7825 */ /* 0x001fe400078e02bc */
[----:B------:R-:W4:Y:S04]  /*5aa0*/  LDL.LU R181, [R1+0x30] ;  /* 0x0000300001b57983 */ /* 0x000f280000300800 */
[----:B------:R2:W4:Y:S01]  /*5ab0*/  @!P0 LDG.E.U16 R208, desc[UR10][R186.64] ;  /* 0x0000000abad08981 */ /* 0x000522000c1e1500 */
[----:B------:R-:W-:Y:S01]  /*5ac0*/  BAR.SYNC.DEFER_BLOCKING 0x0 ;  /* 0x0000000000007b1d */ /* 0x000fe20000010000 */
[----:B------:R-:W-:-:S04]  /*5ad0*/  LOP3.LUT R190, R191, 0x1f, RZ, 0xc0, !PT ;  /* 0x0000001fbfbe7812 */ /* 0x000fc800078ec0ff */
[----:B------:R-:W-:Y:S01]  /*5ae0*/  ISETP.GE.AND P0, PT, R190, UR9, PT ;  /* 0x00000009be007c0c */ /* 0x000fe2000bf06270 */
[----:B------:R-:W4:Y:S01]  /*5af0*/  LDL.LU R188, [R1+0x2c] ;  /* 0x00002c0001bc7983 */ /* 0x000f220000300800 */
[----:B------:R-:W-:-:S03]  /*5b00*/  PRMT R209, RZ, 0x7610, R209 ;  /* 0x00007610ffd17816 */ /* 0x000fc600000000d1 */
[----:B-1----:R-:W4:Y:S01]  /*5b10*/  LDL.LU R189, [R1+0x90] ;  /* 0x0000900001bd7983 */ /* 0x002f220000300800 */
[----:B------:R-:W-:-:S03]  /*5b20*/  PRMT R211, RZ, 0x7610, R211 ;  /* 0x00007610ffd37816 */ /* 0x000fc600000000d3 */
[----:B------:R0:W-:Y:S01]  /*5b30*/  STL [R1+0xb0], R226 ;  /* 0x0000b0e201007387 */ /* 0x0001e20000100800 */
[----:B--2---:R-:W-:-:S05]  /*5b40*/  IADD3 R186, P1, R184, R185, RZ ;  /* 0x000000b9b8ba7210 */ /* 0x004fca0007f3e0ff */
[--C-:B------:R-:W-:Y:S02]  /*5b50*/  IMAD.X R187, R226, 0x1, R4.reuse, P1 ;  /* 0x00000001e2bb7824 */ /* 0x100fe400008e0604 */
[----:B0-----:R-:W2:Y:S04]  /*5b60*/  LDL.LU R226, [R1+0x88] ;  /* 0x0000880001e27983 */ /* 0x001ea80000300800 */
[----:B------:R3:W2:Y:S02]  /*5b70*/  @!P0 LDG.E.U16 R209, desc[UR10][R186.64] ;  /* 0x0000000abad18981 */ /* 0x0006a4000c1e1500 */
[----:B---3--:R-:W-:Y:S02]  /*5b80*/  IADD3 R186, P1, R0, R185, RZ ;  /* 0x000000b900ba7210 */ /* 0x008fe40007f3e0ff */
[----:B------:R0:W-:Y:S03]  /*5b90*/  STL [R1+0xb4], R0 ;  /* 0x0000b40001007387 */ /* 0x0001e60000100800 */
[----:B----4-:R-:W-:-:S05]  /*5ba0*/  IMAD.X R187, R3, 0x1, R4, P1 ;  /* 0x0000000103bb7824 */ /* 0x010fca00008e0604 */
[----:B------:R1:W3:Y:S04]  /*5bb0*/  @!P0 LDG.E.U16 R211, desc[UR10][R186.64] ;  /* 0x0000000abad38981 */ /* 0x0002e8000c1e1500 */
[----:B0-----:R-:W4:Y:S04]  /*5bc0*/  LDL.LU R0, [R1+0x1c] ;  /* 0x00001c0001007983 */ /* 0x001f280000300800 */
[----:B------:R0:W-:Y:S01]  /*5bd0*/  STL [R1+0xb8], R3 ;  /* 0x0000b80301007387 */ /* 0x0001e20000100800 */
[----:B-1----:R-:W-:-:S03]  /*5be0*/  IADD3 R186, P1, R223, R185, RZ ;  /* 0x000000b9dfba7210 */ /* 0x002fc60007f3e0ff */
[----:B0-----:R-:W3:Y:S04]  /*5bf0*/  LDL.LU R3, [R1+0x10] ;  /* 0x0000100001037983 */ /* 0x001ee80000300800 */
[----:B------:R0:W-:Y:S04]  /*5c00*/  STL [R1+0xbc], R223 ;  /* 0x0000bcdf01007387 */ /* 0x0001e80000100800 */
[----:B0-----:R-:W2:Y:S01]  /*5c10*/  LDL R223, [R1+0x20] ;  /* 0x0000200001df7983 */ /* 0x001ea20000100800 */
[----:B------:R-:W-:Y:S01]  /*5c20*/  PRMT R212, RZ, 0x7610, R212 ;  /* 0x00007610ffd47816 */ /* 0x000fe200000000d4 */
[----:B------:R-:W-:-:S05]  /*5c30*/  IMAD.X R187, R214, 0x1, R4, P1 ;  /* 0x00000001d6bb7824 */ /* 0x000fca00008e0604 */
[----:B------:R0:W3:Y:S01]  /*5c40*/  @!P0 LDG.E.U16 R212, desc[UR10][R186.64] ;  /* 0x0000000abad48981 */ /* 0x0000e2000c1e1500 */
[----:B------:R-:W-:Y:S02]  /*5c50*/  PRMT R210, RZ, 0x7610, R210 ;  /* 0x00007610ffd27816 */ /* 0x000fe400000000d2 */
[----:B0-----:R-:W-:-:S05]  /*5c60*/  IADD3 R186, P1, R181, R185, RZ ;  /* 0x000000b9b5ba7210 */ /* 0x001fca0007f3e0ff */
[----:B------:R-:W-:Y:S01]  /*5c70*/  IMAD.X R187, R222, 0x1, R4, P1 ;  /* 0x00000001debb7824 */ /* 0x000fe200008e0604 */
[----:B------:R-:W-:-:S04]  /*5c80*/  IADD3 R190, P1, R227, R185, RZ ;  /* 0x000000b9e3be7210 */ /* 0x000fc80007f3e0ff */
[----:B------:R0:W3:Y:S01]  /*5c90*/  @!P0 LDG.E.U16 R210, desc[UR10][R186.64] ;  /* 0x0000000abad28981 */ /* 0x0000e2000c1e1500 */
[----:B------:R-:W-:Y:S01]  /*5ca0*/  IMAD.X R191, R156, 0x1, R4, P1 ;  /* 0x000000019cbf7824 */ /* 0x000fe200008e0604 */
[----:B0-----:R-:W-:-:S06]  /*5cb0*/  PRMT R186, RZ, 0x7610, R186 ;  /* 0x00007610ffba7816 */ /* 0x001fcc00000000ba */
[----:B------:R0:W3:Y:S01]  /*5cc0*/  @!P0 LDG.E.U16 R186, desc[UR10][R190.64] ;  /* 0x0000000abeba8981 */ /* 0x0000e2000c1e1500 */
[----:B------:R-:W-:Y:S02]  /*5cd0*/  PRMT R206, RZ, 0x7610, R206 ;  /* 0x00007610ffce7816 */ /* 0x000fe400000000ce */
[----:B0-----:R-:W-:Y:S01]  /*5ce0*/  IADD3 R190, P1, R189, R185, RZ ;  /* 0x000000b9bdbe7210 */ /* 0x001fe20007f3e0ff */
[----:B------:R-:W-:Y:S04]  /*5cf0*/  STL [R1+0xc0], R214 ;  /* 0x0000c0d601007387 */ /* 0x000fe80000100800 */
[----:B------:R-:W-:Y:S01]  /*5d00*/  IMAD.X R191, R188, 0x1, R4, P1 ;  /* 0x00000001bcbf7824 */ /* 0x000fe200008e0604 */
[----:B------:R-:W-:Y:S04]  /*5d10*/  STL [R1+0xc4], R181 ;  /* 0x0000c4b501007387 */ /* 0x000fe80000100800 */
[----:B------:R0:W3:Y:S04]  /*5d20*/  @!P0 LDG.E.U16 R206, desc[UR10][R190.64] ;  /* 0x0000000abece8981 */ /* 0x0000e8000c1e1500 */
[----:B------:R-:W-:Y:S01]  /*5d30*/  STL [R1+0xc8], R222 ;  /* 0x0000c8de01007387 */ /* 0x000fe20000100800 */
[----:B------:R-:W-:-:S03]  /*5d40*/  PRMT R205, RZ, 0x7610, R205 ;  /* 0x00007610ffcd7816 */ /* 0x000fc600000000cd */
[----:B------:R-:W-:Y:S01]  /*5d50*/  STL [R1+0xf8], R227 ;  /* 0x0000f8e301007387 */ /* 0x000fe20000100800 */
[----:B0-----:R-:W-:-:S03]  /*5d60*/  IADD3 R190, P1, R219, R185, RZ ;  /* 0x000000b9dbbe7210 */ /* 0x001fc60007f3e0ff */
[----:B------:R-:W-:Y:S04]  /*5d70*/  STL [R1+0xfc], R156 ;  /* 0x0000fc9c01007387 */ /* 0x000fe80000100800 */
[----:B------:R-:W-:Y:S01]  /*5d80*/  STL [R1+0xcc], R189 ;  /* 0x0000ccbd01007387 */ /* 0x000fe20000100800 */
[----:B------:R-:W-:-:S03]  /*5d90*/  IMAD.X R191, R179, 0x1, R4, P1 ;  /* 0x00000001b3bf7824 */ /* 0x000fc600008e0604 */
[----:B------:R-:W-:Y:S04]  /*5da0*/  STL [R1+0xd0], R188 ;  /* 0x0000d0bc01007387 */ /* 0x000fe80000100800 */
[----:B------:R0:W-:Y:S04]  /*5db0*/  STL [R1+0xd4], R219 ;  /* 0x0000d4db01007387 */ /* 0x0001e80000100800 */
[----:B------:R-:W-:Y:S04]  /*5dc0*/  STL [R1+0xd8], R179 ;  /* 0x0000d8b301007387 */ /* 0x000fe80000100800 */
[----:B------:R2:W3:Y:S04]  /*5dd0*/  @!P0 LDG.E.U16 R205, desc[UR10][R190.64] ;  /* 0x0000000abecd8981 */ /* 0x0004e8000c1e1500 */
[----:B0-----:R-:W3:Y:S04]  /*5de0*/  LDL.LU R219, [R1+0x68] ;  /* 0x0000680001db7983 */ /* 0x001ee80000300800 */
[----:B------:R-:W3:Y:S04]  /*5df0*/  LDL.LU R189, [R1+0x70] ;  /* 0x0000700001bd7983 */ /* 0x000ee80000300800 */
[----:B------:R-:W3:Y:S04]  /*5e00*/  LDL.LU R222, [R1+0x78] ;  /* 0x0000780001de7983 */ /* 0x000ee80000300800 */
[----:B------:R-:W3:Y:S04]  /*5e10*/  LDL.LU R181, [R1] ;  /* 0x0000000001b57983 */ /* 0x000ee80000300800 */
[----:B------:R-:W3:Y:S01]  /*5e20*/  LDL.LU R214, [R1+0xc] ;  /* 0x00000c0001d67983 */ /* 0x000ee20000300800 */
[----:B--2---:R-:W-:-:S03]  /*5e30*/  IADD3 R190, P1, R223, R185, RZ ;  /* 0x000000b9dfbe7210 */ /* 0x004fc60007f3e0ff */
[----:B------:R-:W2:Y:S04]  /*5e40*/  LDL.LU R223, [R1+0x80] ;  /* 0x0000800001df7983 */ /* 0x000ea80000300800 */
[----:B------:R0:W-:Y:S01]  /*5e50*/  STS.U16 [R2+UR8+0x4000], R204 ;  /* 0x004000cc02007988 */ /* 0x0001e20008000408 */
[----:B------:R-:W-:Y:S01]  /*5e60*/  IMAD.X R191, R218, 0x1, R4, P1 ;  /* 0x00000001dabf7824 */ /* 0x000fe200008e0604 */
[----:B0-----:R-:W-:Y:S02]  /*5e70*/  PRMT R204, RZ, 0x7610, R204 ;  /* 0x00007610ffcc7816 */ /* 0x001fe400000000cc */
[----:B------:R0:W-:Y:S04]  /*5e80*/  STS.U16 [R2+UR8+0x4400], R203 ;  /* 0x004400cb02007988 */ /* 0x0001e80008000408 */
[----:B------:R1:W2:Y:S01]  /*5e90*/  @!P0 LDG.E.U16 R204, desc[UR10][R190.64] ;  /* 0x0000000abecc8981 */ /* 0x0002a2000c1e1500 */
[----:B0-----:R-:W-:-:S02]  /*5ea0*/  PRMT R203, RZ, 0x7610, R203 ;  /* 0x00007610ffcb7816 */ /* 0x001fc400000000cb */
[----:B-1----:R-:W-:-:S05]  /*5eb0*/  IADD3 R190, P1, R226, R185, RZ ;  /* 0x000000b9e2be7210 */ /* 0x002fca0007f3e0ff */
[----:B----4-:R-:W-:Y:S01]  /*5ec0*/  IMAD.X R191, R0, 0x1, R4, P1 ;  /* 0x0000000100bf7824 */ /* 0x010fe200008e0604 */
[----:B------:R0:W-:Y:S04]  /*5ed0*/  STS.U16 [R2+UR8+0x4800], R202 ;  /* 0x004800ca02007988 */ /* 0x0001e80008000408 */
[----:B------:R1:W4:Y:S01]  /*5ee0*/  @!P0 LDG.E.U16 R203, desc[UR10][R190.64] ;  /* 0x0000000abecb8981 */ /* 0x000322000c1e1500 */
[----:B0-----:R-:W-:Y:S02]  /*5ef0*/  PRMT R202, RZ, 0x7610, R202 ;  /* 0x00007610ffca7816 */ /* 0x001fe400000000ca */
[----:B-1----:R-:W-:-:S05]  /*5f00*/  IADD3 R190, P1, R217, R185, RZ ;  /* 0x000000b9d9be7210 */ /* 0x002fca0007f3e0ff */
[----:B------:R-:W-:Y:S01]  /*5f10*/  IMAD.X R191, R177, 0x1, R4, P1 ;  /* 0x00000001b1bf7824 */ /* 0x000fe200008e0604 */
[----:B------:R0:W-:Y:S04]  /*5f20*/  STS.U16 [R2+UR8+0x4c00], R201 ;  /* 0x004c00c902007988 */ /* 0x0001e80008000408 */
[----:B------:R3:W4:Y:S01]  /*5f30*/  @!P0 LDG.E.U16 R202, desc[UR10][R190.64] ;  /* 0x0000000abeca8981 */ /* 0x000722000c1e1500 */
[----:B------:R-:W-:Y:S02]  /*5f40*/  LOP3.LUT R156, R2, 0x20, RZ, 0x3c, !PT ;  /* 0x00000020029c7812 */ /* 0x000fe400078e3cff */
[----:B0-----:R-:W-:Y:S02]  /*5f50*/  PRMT R201, RZ, 0x7610, R201 ;  /* 0x00007610ffc97816 */ /* 0x001fe400000000c9 */
[----:B---3--:R-:W-:-:S05]  /*5f60*/  IADD3 R190, P1, R3, R185, RZ ;  /* 0x000000b903be7210 */ /* 0x008fca0007f3e0ff */
[----:B------:R-:W-:Y:S01]  /*5f70*/  IMAD.X R191, R172, 0x1, R4, P1 ;  /* 0x00000001acbf7824 */ /* 0x000fe200008e0604 */
[----:B------:R0:W-:Y:S04]  /*5f80*/  STS.U16 [R156+UR8+0x4100], R200 ;  /* 0x004100c89c007988 */ /* 0x0001e80008000408 */
[----:B------:R2:W3:Y:S01]  /*5f90*/  @!P0 LDG.E.U16 R201, desc[UR10][R190.64] ;  /* 0x0000000abec98981 */ /* 0x0004e2000c1e1500 */
[----:B0-----:R-:W-:-:S03]  /*5fa0*/  PRMT R200, RZ, 0x7610, R200 ;  /* 0x00007610ffc87816 */ /* 0x001fc600000000c8 */
[----:B------:R-:W-:Y:S04]  /*5fb0*/  STL [R1+0xdc], R218 ;  /* 0x0000dcda01007387 */ /* 0x000fe80000100800 */
[----:B------:R-:W-:Y:S04]  /*5fc0*/  STL [R1+0xe0], R226 ;  /* 0x0000e0e201007387 */ /* 0x000fe80000100800 */
[----:B------:R-:W-:Y:S04]  /*5fd0*/  STL [R1+0xe4], R0 ;  /* 0x0000e40001007387 */ /* 0x000fe80000100800 */
[----:B------:R-:W-:Y:S04]  /*5fe0*/  STL [R1+0xe8], R217 ;  /* 0x0000e8d901007387 */ /* 0x000fe80000100800 */
[----:B------:R-:W-:Y:S04]  /*5ff0*/  STL [R1+0xec], R177 ;  /* 0x0000ecb101007387 */ /* 0x000fe80000100800 */
[----:B------:R-:W-:Y:S04]  /*6000*/  STL [R1+0xf0], R3 ;  /* 0x0000f00301007387 */ /* 0x000fe80000100800 */
[----:B------:R0:W-:Y:S04]  /*6010*/  STS.U16 [R156+UR8+0x4500], R199 ;  /* 0x004500c79c007988 */ /* 0x0001e80008000408 */
[----:B------:R-:W-:Y:S01]  /*6020*/  STL [R1+0xf4], R172 ;  /* 0x0000f4ac01007387 */ /* 0x000fe20000100800 */
[----:B0-----:R-:W-:-:S02]  /*6030*/  PRMT R199, RZ, 0x7610, R199 ;  /* 0x00007610ffc77816 */ /* 0x001fc400000000c7 */
[C---:B------:R-:W-:Y:S02]  /*6040*/  LOP3.LUT R156, R2.reuse, 0x40, RZ, 0x3c, !PT ;  /* 0x00000040029c7812 */ /* 0x040fe400078e3cff */
[----:B------:R-:W-:Y:S02]  /*6050*/  LOP3.LUT R0, R2, 0x60, RZ, 0x3c, !PT ;  /* 0x0000006002007812 */ /* 0x000fe400078e3cff */
[----:B--2---:R-:W-:-:S05]  /*6060*/  IADD3 R190, P1, R223, R185, RZ ;  /* 0x000000b9dfbe7210 */ /* 0x004fca0007f3e0ff */
[----:B------:R-:W-:-:S05]  /*6070*/  IMAD.X R191, R214, 0x1, R4, P1 ;  /* 0x00000001d6bf7824 */ /* 0x000fca00008e0604 */
[----:B------:R0:W2:Y:S04]  /*6080*/  @!P0 LDG.E.U16 R200, desc[UR10][R190.64] ;  /* 0x0000000abec88981 */ /* 0x0000a8000c1e1500 */
[----:B------:R-:W-:Y:S01]  /*6090*/  STL [R1+0x100], R223 ;  /* 0x000100df01007387 */ /* 0x000fe20000100800 */
[----:B0-----:R-:W-:-:S03]  /*60a0*/  IADD3 R190, P1, R173, R185, RZ ;  /* 0x000000b9adbe7210 */ /* 0x001fc60007f3e0ff */
[----:B------:R-:W-:Y:S02]  /*60b0*/  STL [R1+0x104], R214 ;  /* 0x000104d601007387 */ /* 0x000fe40000100800 */
[----:B------:R-:W-:Y:S02]  /*60c0*/  IMAD.X R191, R174, 0x1, R4, P1 ;  /* 0x00000001aebf7824 */ /* 0x000fe400008e0604 */
[----:B------:R-:W-:Y:S04]  /*60d0*/  STL [R1+0x108], R173 ;  /* 0x000108ad01007387 */ /* 0x000fe80000100800 */
[----:B------:R0:W-:Y:S04]  /*60e0*/  STL [R1+0x10c], R174 ;  /* 0x00010cae01007387 */ /* 0x0001e80000100800 */
[----:B------:R1:W2:Y:S01]  /*60f0*/  @!P0 LDG.E.U16 R199, desc[UR10][R190.64] ;  /* 0x0000000abec78981 */ /* 0x0002a2000c1e1500 */
[----:B0-----:R-:W-:-:S02]  /*6100*/  LOP3.LUT R174, R2, 0x20, RZ, 0x3c, !PT ;  /* 0x0000002002ae7812 */ /* 0x001fc400078e3cff */
[----:B-1----:R-:W-:-:S03]  /*6110*/  IADD3 R190, P1, R181, R185, RZ ;  /* 0x000000b9b5be7210 */ /* 0x002fc60007f3e0ff */
[----:B------:R0:W-:Y:S02]  /*6120*/  STS.U16 [R174+UR8+0x4900], R198 ;  /* 0x004900c6ae007988 */ /* 0x0001e40008000408 */
[----:B------:R-:W-:Y:S01]  /*6130*/  IMAD.X R191, R166, 0x1, R4, P1 ;  /* 0x00000001a6bf7824 */ /* 0x000fe200008e0604 */
[----:B0-----:R-:W-:Y:S01]  /*6140*/  PRMT R198, RZ, 0x7610, R198 ;  /* 0x00007610ffc67816 */ /* 0x001fe200000000c6 */
[----:B------:R0:W-:Y:S05]  /*6150*/  STS.U16 [R174+UR8+0x4d00], R197 ;  /* 0x004d00c5ae007988 */ /* 0x0001ea0008000408 */
[----:B------:R1:W2:Y:S04]  /*6160*/  @!P0 LDG.E.U16 R198, desc[UR10][R190.64] ;  /* 0x0000000abec68981 */ /* 0x0002a8000c1e1500 */
[----:B------:R-:W-:Y:S01]  /*6170*/  STL [R1+0x110], R181 ;  /* 0x000110b501007387 */ /* 0x000fe20000100800 */
[----:B0-----:R-:W-:-:S02]  /*6180*/  PRMT R197, RZ, 0x7610, R197 ;  /* 0x00007610ffc57816 */ /* 0x001fc400000000c5 */
[-C--:B-1----:R-:W-:Y:S01]  /*6190*/  IADD3 R190, P1, R222, R185.reuse, RZ ;  /* 0x000000b9debe7210 */ /* 0x082fe20007f3e0ff */
[----:B------:R-:W-:Y:S04]  /*61a0*/  STL [R1+0x114], R166 ;  /* 0x000114a601007387 */ /* 0x000fe80000100800 */
[----:B------:R-:W-:Y:S01]  /*61b0*/  IMAD.X R191, R252, 0x1, R4, P1 ;  /* 0x00000001fcbf7824 */ /* 0x000fe200008e0604 */
[----:B------:R-:W-:Y:S04]  /*61c0*/  STL [R1+0x118], R222 ;  /* 0x000118de01007387 */ /* 0x000fe80000100800 */
[----:B------:R-:W-:Y:S04]  /*61d0*/  STL [R1+0x11c], R252 ;  /* 0x00011cfc01007387 */ /* 0x000fe80000100800 */
[----:B------:R-:W-:Y:S04]  /*61e0*/  STL [R1+0x120], R167 ;  /* 0x000120a701007387 */ /* 0x000fe80000100800 */
[----:B------:R0:W2:Y:S04]  /*61f0*/  @!P0 LDG.E.U16 R197, desc[UR10][R190.64] ;  /* 0x0000000abec58981 */ /* 0x0000a8000c1e1500 */
[----:B------:R-:W-:Y:S04]  /*6200*/  STL [R1+0x124], R168 ;  /* 0x000124a801007387 */ /* 0x000fe80000100800 */
[----:B------:R-:W-:Y:S01]  /*6210*/  STL [R1+0x128], R249 ;  /* 0x000128f901007387 */ /* 0x000fe20000100800 */
[----:B0-----:R-:W-:-:S03]  /*6220*/  IADD3 R190, P1, R167, R185, RZ ;  /* 0x000000b9a7be7210 */ /* 0x001fc60007f3e0ff */
[----:B------:R-:W-:Y:S04]  /*6230*/  STL [R1+0x12c], R160 ;  /* 0x00012ca001007387 */ /* 0x000fe80000100800 */
[----:B------:R-:W4:Y:S01]  /*6240*/  LDL.LU R218, [R1+0x60] ;  /* 0x0000600001da7983 */ /* 0x000f220000300800 */
[----:B------:R-:W-:-:S03]  /*6250*/  IMAD.X R191, R168, 0x1, R4, P1 ;  /* 0x00000001a8bf7824 */ /* 0x000fc600008e0604 */
[----:B------:R0:W-:Y:S02]  /*6260*/  STS.U16 [R156+UR8+0x4200], R196 ;  /* 0x004200c49c007988 */ /* 0x0001e40008000408 */
[----:B0-----:R-:W-:-:S06]  /*6270*/  PRMT R196, RZ, 0x7610, R196 ;  /* 0x00007610ffc47816 */ /* 0x001fcc00000000c4 */
[----:B------:R0:W2:Y:S02]  /*6280*/  @!P0 LDG.E.U16 R196, desc[UR10][R190.64] ;  /* 0x0000000abec48981 */ /* 0x0000a4000c1e1500 */
[----:B0-----:R-:W-:-:S05]  /*6290*/  IADD3 R190, P1, R249, R185, RZ ;  /* 0x000000b9f9be7210 */ /* 0x001fca0007f3e0ff */
[----:B------:R-:W-:Y:S02]  /*62a0*/  IMAD.X R191, R160, 0x1, R4, P1 ;  /* 0x00000001a0bf7824 */ /* 0x000fe400008e0604 */
[----:B------:R-:W2:Y:S04]  /*62b0*/  LDL.LU R160, [R1+0x18] ;  /* 0x0000180001a07983 */ /* 0x000ea80000300800 */
[----:B------:R-:W2:Y:S04]  /*62c0*/  LDL.LU R249, [R1+0x74] ;  /* 0x0000740001f97983 */ /* 0x000ea80000300800 */
[----:B------:R-:W2:Y:S04]  /*62d0*/  LDL.LU R168, [R1+0x28] ;  /* 0x0000280001a87983 */ /* 0x000ea80000300800 */
[----:B------:R-:W2:Y:S04]  /*62e0*/  LDL.LU R167, [R1+0x40] ;  /* 0x0000400001a77983 */ /* 0x000ea80000300800 */
[----:B------:R-:W2:Y:S04]  /*62f0*/  LDL.LU R252, [R1+0x8] ;  /* 0x0000080001fc7983 */ /* 0x000ea80000300800 */
[----:B------:R-:W2:Y:S04]  /*6300*/  LDL.LU R222, [R1+0x38] ;  /* 0x0000380001de7983 */ /* 0x000ea80000300800 */
[----:B------:R-:W2:Y:S04]  /*6310*/  LDL.LU R166, [R1+0x94] ;  /* 0x0000940001a67983 */ /* 0x000ea80000300800 */
[----:B------:R-:W-:Y:S04]  /*6320*/  STS.U16 [R156+UR8+0x4600], R195 ;  /* 0x004600c39c007988 */ /* 0x000fe80008000408 */
[----:B------:R-:W2:Y:S04]  /*6330*/  LDL.LU R181, [R1+0x34] ;  /* 0x0000340001b57983 */ /* 0x000ea80000300800 */
[----:B------:R-:W-:Y:S04]  /*6340*/  STS.U16 [R156+UR8+0x4a00], R194 ;  /* 0x004a00c29c007988 */ /* 0x000fe80008000408 */
[----:B------:R-:W2:Y:S04]  /*6350*/  LDL.LU R173, [R1+0x8c] ;  /* 0x00008c0001ad7983 */ /* 0x000ea80000300800 */
[----:B------:R0:W-:Y:S04]  /*6360*/  STS.U16 [R156+UR8+0x4e00], R193 ;  /* 0x004e00c19c007988 */ /* 0x0001e80008000408 */
[----:B------:R-:W2:Y:S04]  /*6370*/  LDL.LU R214, [R1+0x24] ;  /* 0x0000240001d67983 */ /* 0x000ea80000300800 */
[----:B------:R-:W-:Y:S04]  /*6380*/  STS.U16 [R0+UR8+0x4300], R192 ;  /* 0x004300c000007988 */ /* 0x000fe80008000408 */
[----:B------:R-:W2:Y:S04]  /*6390*/  LDL.LU R223, [R1+0x84] ;  /* 0x0000840001df7983 */ /* 0x000ea80000300800 */
[----:B------:R1:W-:Y:S04]  /*63a0*/  STS.U16 [R0+UR8+0x4700], R213 ;  /* 0x004700d500007988 */ /* 0x0003e80008000408 */
[----:B0-----:R-:W2:Y:S04]  /*63b0*/  LDL.LU R156, [R1+0x14] ;  /* 0x00001400019c7983 */ /* 0x001ea80000300800 */
[----:B------:R-:W2:Y:S01]  /*63c0*/  LDL.LU R227, [R1+0x4] ;  /* 0x0000040001e37983 */ /* 0x000ea20000300800 */
[----:B-1----:R-:W-:-:S03]  /*63d0*/  IMAD.MOV.U32 R213, RZ, RZ, R184 ;  /* 0x000000ffffd57224 */ /* 0x002fc600078e00b8 */
[----:B------:R-:W2:Y:S04]  /*63e0*/  LDL.LU R184, [R1+0x7c] ;  /* 0x00007c0001b87983 */ /* 0x000ea80000300800 */
[----:B------:R-:W2:Y:S04]  /*63f0*/  LDL.LU R172, [R1+0x48] ;  /* 0x0000480001ac7983 */ /* 0x000ea80000300800 */
[----:B------:R-:W2:Y:S04]  /*6400*/  LDL.LU R3, [R1+0x4c] ;  /* 0x00004c0001037983 */ /* 0x000ea80000300800 */
[----:B------:R-:W-:Y:S04]  /*6410*/  STS.U16 [R0+UR8+0x4b00], R207 ;  /* 0x004b00cf00007988 */ /* 0x000fe80008000408 */
[----:B------:R-:W3:Y:S04]  /*6420*/  LDL.LU R177, [R1+0x50] ;  /* 0x0000500001b17983 */ /* 0x000ee80000300800 */
[----:B------:R0:W-:Y:S04]  /*6430*/  STS.U16 [R0+UR8+0x4f00], R208 ;  /* 0x004f00d000007988 */ /* 0x0001e80008000408 */
[----:B------:R-:W2:Y:S04]  /*6440*/  LDL.LU R217, [R1+0x54] ;  /* 0x0000540001d97983 */ /* 0x000ea80000300800 */
[----:B0-----:R-:W3:Y:S01]  /*6450*/  LDL.LU R0, [R1+0x58] ;  /* 0x0000580001007983 */ /* 0x001ee20000300800 */
[----:B------:R-:W-:-:S02]  /*6460*/  PRMT R195, RZ, 0x7610, R195 ;  /* 0x00007610ffc37816 */ /* 0x000fc400000000c3 */
[----:B------:R-:W-:Y:S02]  /*6470*/  PRMT R194, RZ, 0x7610, R194 ;  /* 0x00007610ffc27816 */ /* 0x000fe400000000c2 */
[----:B------:R-:W-:Y:S02]  /*6480*/  PRMT R193, RZ, 0x7610, R193 ;  /* 0x00007610ffc17816 */ /* 0x000fe400000000c1 */
[----:B------:R-:W-:Y:S01]  /*6490*/  PRMT R192, RZ, 0x7610, R192 ;  /* 0x00007610ffc07816 */ /* 0x000fe200000000c0 */
[----:B------:R0:W2:Y:S01]  /*64a0*/  @!P0 LDG.E.U16 R195, desc[UR10][R190.64] ;  /* 0x0000000abec38981 */ /* 0x0000a2000c1e1500 */
[----:B------:R-:W-:Y:S02]  /*64b0*/  PRMT R187, RZ, 0x7610, R187 ;  /* 0x00007610ffbb7816 */ /* 0x000fe400000000bb */
[----:B------:R-:W-:Y:S02]  /*64c0*/  PRMT R207, RZ, 0x7610, R207 ;  /* 0x00007610ffcf7816 */ /* 0x000fe400000000cf */
[----:B------:R-:W-:Y:S01]  /*64d0*/  PRMT R208, RZ, 0x7610, R208 ;  /* 0x00007610ffd07816 */ /* 0x000fe200000000d0 */
[----:B------:R1:W-:Y:S01]  /*64e0*/  STS.U16 [R2+UR8], R209 ;  /* 0x000000d102007988 */ /* 0x0003e20008000408 */
[----:B0-----:R-:W-:-:S03]  /*64f0*/  IADD3 R190, P1, R189, R185, RZ ;  /* 0x000000b9bdbe7210 */ /* 0x001fc60007f3e0ff */
[----:B------:R0:W-:Y:S02]  /*6500*/  STS.U16 [R2+UR8+0x200], R211 ;  /* 0x000200d302007988 */ /* 0x0001e40008000408 */
[----:B------:R-:W-:Y:S02]  /*6510*/  IMAD.X R191, R248, 0x1, R4, P1 ;  /* 0x00000001f8bf7824 */ /* 0x000fe400008e0604 */
[----:B------:R0:W-:Y:S04]  /*6520*/  STS.U16 [R2+UR8+0x400], R212 ;  /* 0x000400d402007988 */ /* 0x0001e80008000408 */
[----:B------:R1:W2:Y:S04]  /*6530*/  @!P0 LDG.E.U16 R194, desc[UR10][R190.64] ;  /* 0x0000000abec28981 */ /* 0x0002a8000c1e1500 */
[----:B------:R0:W-:Y:S04]  /*6540*/  STS.U16 [R2+UR8+0x600], R210 ;  /* 0x000600d202007988 */ /* 0x0001e80008000408 */
[----:B------:R4:W-:Y:S01]  /*6550*/  STS.U16 [R2+UR8+0x800], R206 ;  /* 0x000800ce02007988 */ /* 0x0009e20008000408 */
[----:B-1----:R-:W-:-:S03]  /*6560*/  IADD3 R190, P1, R161, R185, RZ ;  /* 0x000000b9a1be7210 */ /* 0x002fc60007f3e0ff */
[----:B------:R1:W-:Y:S02]  /*6570*/  STS.U16 [R2+UR8+0xa00], R205 ;  /* 0x000a00cd02007988 */ /* 0x0003e40008000408 */
[----:B------:R-:W-:Y:S02]  /*6580*/  IMAD.X R191, R162, 0x1, R4, P1 ;  /* 0x00000001a2bf7824 */ /* 0x000fe400008e0604 */
[----:B------:R-:W2:Y:S04]  /*6590*/  LDL.LU R226, [R1+0x5c] ;  /* 0x00005c0001e27983 */ /* 0x000ea80000300800 */
[----:B------:R1:W2:Y:S01]  /*65a0*/  @!P0 LDG.E.U16 R193, desc[UR10][R190.64] ;  /* 0x0000000abec18981 */ /* 0x0002a2000c1e1500 */
[----:B------:R-:W-:Y:S02]  /*65b0*/  PRMT R209, RZ, 0x7610, R209 ;  /* 0x00007610ffd17816 */ /* 0x000fe400000000d1 */
[----:B0-----:R-:W-:Y:S01]  /*65c0*/  PRMT R211, RZ, 0x7610, R211 ;  /* 0x00007610ffd37816 */ /* 0x001fe200000000d3 */
[----:B------:R-:W2:Y:S01]  /*65d0*/  LDL.LU R179, [R1+0x64] ;  /* 0x0000640001b37983 */ /* 0x000ea20000300800 */
[----:B------:R-:W-:-:S02]  /*65e0*/  PRMT R212, RZ, 0x7610, R212 ;  /* 0x00007610ffd47816 */ /* 0x000fc400000000d4 */
[----:B------:R-:W-:Y:S01]  /*65f0*/  PRMT R210, RZ, 0x7610, R210 ;  /* 0x00007610ffd27816 */ /* 0x000fe200000000d2 */
[----:B------:R-:W2:Y:S01]  /*6600*/  LDL.LU R188, [R1+0x6c] ;  /* 0x00006c0001bc7983 */ /* 0x000ea20000300800 */
[----:B-1----:R-:W-:-:S05]  /*6610*/  IADD3 R190, P1, R245, R185, RZ ;  /* 0x000000b9f5be7210 */ /* 0x002fca0007f3e0ff */
[----:B------:R-:W-:-:S05]  /*6620*/  IMAD.X R191, R155, 0x1, R4, P1 ;  /* 0x000000019bbf7824 */ /* 0x000fca00008e0604 */
[----:B------:R0:W2:Y:S02]  /*6630*/  @!P0 LDG.E.U16 R192, desc[UR10][R190.64] ;  /* 0x0000000abec08981 */ /* 0x0000a4000c1e1500 */
[----:B0-----:R-:W-:-:S05]  /*6640*/  IADD3 R190, P1, R219, R185, RZ ;  /* 0x000000b9dbbe7210 */ /* 0x001fca0007f3e0ff */
        /* <DEDUP_REMOVED lines=8> */
[----:B----4-:R-:W-:-:S05]  /*66d0*/  IADD3 R190, P1, R218, R185, RZ ;  /* 0x000000b9dabe7210 */ /* 0x010fca0007f3e0ff */
[----:B------:R-:W-:-:S05]  /*66e0*/  IMAD.X R191, R240, 0x1, R4, P1 ;  /* 0x00000001f0bf7824 */ /* 0x000fca00008e0604 */
[----:B------:R0:W4:Y:S02]  /*66f0*/  @!P0 LDG.E.U16 R209, desc[UR10][R190.64] ;  /* 0x0000000abed18981 */ /* 0x000124000c1e1500 */
[----:B0-----:R-:W-:-:S05]  /*6700*/  IADD3 R190, P1, R22, R185, RZ ;  /* 0x000000b916be7210 */ /* 0x001fca0007f3e0ff */
[----:B------:R-:W-:-:S05]  /*6710*/  IMAD.X R191, R23, 0x1, R4, P1 ;  /* 0x0000000117bf7824 */ /* 0x000fca00008e0604 */
[----:B------:R0:W4:Y:S02]  /*6720*/  @!P0 LDG.E.U16 R211, desc[UR10][R190.64] ;  /* 0x0000000abed38981 */ /* 0x000124000c1e1500 */
[----:B0-----:R-:W-:-:S05]  /*6730*/  IADD3 R190, P1, R237, R185, RZ ;  /* 0x000000b9edbe7210 */ /* 0x001fca0007f3e0ff */
[----:B------:R-:W-:-:S05]  /*6740*/  IMAD.X R191, R15, 0x1, R4, P1 ;  /* 0x000000010fbf7824 */ /* 0x000fca00008e0604 */
[----:B------:R3:W4:Y:S01]  /*6750*/  @!P0 LDG.E.U16 R212, desc[UR10][R190.64] ;  /* 0x0000000abed48981 */ /* 0x000722000c1e1500 */
[----:B------:R-:W-:Y:S02]  /*6760*/  PRMT R206, RZ, 0x7610, R206 ;  /* 0x00007610ffce7816 */ /* 0x000fe400000000ce */
[----:B------:R-:W-:Y:S01]  /*6770*/  PRMT R205, RZ, 0x7610, R205 ;  /* 0x00007610ffcd7816 */ /* 0x000fe200000000cd */
[----:B------:R0:W-:Y:S02]  /*6780*/  STS.U16 [R2+UR8+0xc00], R204 ;  /* 0x000c00cc02007988 */ /* 0x0001e40008000408 */
[----:B0-----:R-:W-:Y:S02]  /*6790*/  PRMT R204, RZ, 0x7610, R204 ;  /* 0x00007610ffcc7816 */ /* 0x001fe400000000cc */
[----:B------:R0:W-:Y:S02]  /*67a0*/  STS.U16 [R2+UR8+0xe00], R203 ;  /* 0x000e00cb02007988 */ /* 0x0001e40008000408 */
[----:B0-----:R-:W-:-:S02]  /*67b0*/  PRMT R203, RZ, 0x7610, R203 ;  /* 0x00007610ffcb7816 */ /* 0x001fc400000000cb */
[----:B---3--:R-:W-:-:S05]  /*67c0*/  IADD3 R190, P1, R0, R185, RZ ;  /* 0x000000b900be7210 */ /* 0x008fca0007f3e0ff */
[----:B------:R-:W-:-:S05]  /*67d0*/  IMAD.X R191, R236, 0x1, R4, P1 ;  /* 0x00000001ecbf7824 */ /* 0x000fca00008e0604 */
[----:B------:R0:W3:Y:S02]  /*67e0*/  @!P0 LDG.E.U16 R210, desc[UR10][R190.64] ;  /* 0x0000000abed28981 */ /* 0x0000e4000c1e1500 */
[----:B0-----:R-:W-:-:S05]  /*67f0*/  IADD3 R190, P1, R16, R185, RZ ;  /* 0x000000b910be7210 */ /* 0x001fca0007f3e0ff */
        /* <DEDUP_REMOVED lines=10> */
[----:B------:R0:W3:Y:S04]  /*68a0*/  @!P0 LDG.E.U16 R203, desc[UR10][R190.64] ;  /* 0x0000000abecb8981 */ /* 0x0000e8000c1e1500 */
[----:B------:R1:W-:Y:S01]  /*68b0*/  STS.U16 [R2+UR8+0x1000], R202 ;  /* 0x001000ca02007988 */ /* 0x0003e20008000408 */
[----:B0-----:R-:W-:Y:S02]  /*68c0*/  IADD3 R190, P1, R229, R185, RZ ;  /* 0x000000b9e5be7210 */ /* 0x001fe40007f3e0ff */
[----:B-1----:R-:W-:-:S03]  /*68d0*/  PRMT R202, RZ, 0x7610, R202 ;  /* 0x00007610ffca7816 */ /* 0x002fc600000000ca */
[----:B------:R-:W-:Y:S01]  /*68e0*/  IMAD.X R191, R5, 0x1, R4, P1 ;  /* 0x0000000105bf7824 */ /* 0x000fe200008e0604 */
[----:B------:R0:W-:Y:S04]  /*68f0*/  STS.U16 [R2+UR8+0x1200], R201 ;  /* 0x001200c902007988 */ /* 0x0001e80008000408 */
[----:B------:R2:W3:Y:S01]  /*6900*/  @!P0 LDG.E.U16 R202, desc[UR10][R190.64] ;  /* 0x0000000abeca8981 */ /* 0x0004e2000c1e1500 */
[----:B0-----:R-:W-:Y:S02]  /*6910*/  PRMT R201, RZ, 0x7610, R201 ;  /* 0x00007610ffc97816 */ /* 0x001fe400000000c9 */
[----:B--2---:R-:W-:-:S05]  /*6920*/  IADD3 R190, P1, R172, R185, RZ ;  /* 0x000000b9acbe7210 */ /* 0x004fca0007f3e0ff */
[----:B------:R-:W-:Y:S01]  /*6930*/  IMAD.X R191, R228, 0x1, R4, P1 ;  /* 0x00000001e4bf7824 */ /* 0x000fe200008e0604 */
[----:B------:R0:W-:Y:S04]  /*6940*/  STS.U16 [R2+UR8+0x1400], R200 ;  /* 0x001400c802007988 */ /* 0x0001e80008000408 */
[----:B------:R1:W2:Y:S01]  /*6950*/  @!P0 LDG.E.U16 R201, desc[UR10][R190.64] ;  /* 0x0000000abec98981 */ /* 0x0002a2000c1e1500 */
[----:B0-----:R-:W-:Y:S02]  /*6960*/  PRMT R200, RZ, 0x7610, R200 ;  /* 0x00007610ffc87816 */ /* 0x001fe400000000c8 */
[----:B-1----:R-:W-:-:S05]  /*6970*/  IADD3 R190, P1, R167, R185, RZ ;  /* 0x000000b9a7be7210 */ /* 0x002fca0007f3e0ff */
        /* <DEDUP_REMOVED lines=56> */
[----:B----4-:R0:W-:Y:S04]  /*6d00*/  STS.U16 [R2+UR8+0x2c00], R209 ;  /* 0x002c00d102007988 */ /* 0x0101e80008000408 */
[----:B------:R1:W4:Y:S01]  /*6d10*/  @!P0 LDG.E.U16 R208, desc[UR10][R190.64] ;  /* 0x0000000abed08981 */ /* 0x000322000c1e1500 */
[----:B0-----:R-:W-:Y:S02]  /*6d20*/  PRMT R209, RZ, 0x7610, R209 ;  /* 0x00007610ffd17816 */ /* 0x001fe400000000d1 */
[----:B-1----:R-:W-:-:S05]  /*6d30*/  IADD3 R190, P1, R170, R185, RZ ;  /* 0x000000b9aabe7210 */ /* 0x002fca0007f3e0ff */
[----:B------:R-:W-:Y:S01]  /*6d40*/  IMAD.X R191, R171, 0x1, R4, P1 ;  /* 0x00000001abbf7824 */ /* 0x000fe200008e0604 */
[----:B------:R0:W-:Y:S04]  /*6d50*/  STS.U16 [R2+UR8+0x2e00], R211 ;  /* 0x002e00d302007988 */ /* 0x0001e80008000408 */
        /* <DEDUP_REMOVED lines=9> */
[----:B---3--:R0:W-:Y:S04]  /*6df0*/  STS.U16 [R2+UR8+0x3200], R210 ;  /* 0x003200d202007988 */ /* 0x0081e80008000408 */
[----:B------:R1:W3:Y:S01]  /*6e00*/  @!P0 LDG.E.U16 R212, desc[UR10][R190.64] ;  /* 0x0000000abed48981 */ /* 0x0002e2000c1e1500 */
[----:B0-----:R-:W-:Y:S02]  /*6e10*/  PRMT R210, RZ, 0x7610, R210 ;  /* 0x00007610ffd27816 */ /* 0x001fe400000000d2 */
[----:B-1----:R-:W-:-:S05]  /*6e20*/  IADD3 R190, P1, R164, R185, RZ ;  /* 0x000000b9a4be7210 */ /* 0x002fca0007f3e0ff */
[----:B------:R-:W-:Y:S01]  /*6e30*/  IMAD.X R191, R165, 0x1, R4, P1 ;  /* 0x00000001a5bf7824 */ /* 0x000fe200008e0604 */
[----:B------:R0:W-:Y:S04]  /*6e40*/  STS.U16 [R2+UR8+0x3400], R206 ;  /* 0x003400ce02007988 */ /* 0x0001e80008000408 */
        /* <DEDUP_REMOVED lines=18> */
[----:B------:R-:W-:-:S05]  /*6f70*/  IMAD.X R191, R152, 0x1, R4, P1 ;  /* 0x0000000198bf7824 */ /* 0x000fca00008e0604 */
[----:B------:R0:W3:Y:S04]  /*6f80*/  @!P0 LDG.E.U16 R203, desc[UR10][R190.64] ;  /* 0x0000000abecb8981 */ /* 0x0000e8000c1e1500 */
[----:B------:R1:W-:Y:S01]  /*6f90*/  STS.U16 [R2+UR8+0x3c00], R202 ;  /* 0x003c00ca02007988 */ /* 0x0003e20008000408 */
[----:B0-----:R-:W-:Y:S02]  /*6fa0*/  IADD3 R190, P1, R179, R185, RZ ;  /* 0x000000b9b3be7210 */ /* 0x001fe40007f3e0ff */
[----:B-1----:R-:W-:-:S03]  /*6fb0*/  PRMT R202, RZ, 0x7610, R202 ;  /* 0x00007610ffca7816 */ /* 0x002fc600000000ca */
[----:B------:R-:W-:Y:S01]  /*6fc0*/  IMAD.X R191, R242, 0x1, R4, P1 ;  /* 0x00000001f2bf7824 */ /* 0x000fe200008e0604 */
[----:B--2---:R0:W-:Y:S04]  /*6fd0*/  STS.U16 [R2+UR8+0x3e00], R201 ;  /* 0x003e00c902007988 */ /* 0x0041e80008000408 */
        /* <DEDUP_REMOVED lines=47> */
[----:B-1----:R-:W-:Y:S01]  /*72d0*/  IADD3 R190, P1, R7, R185, RZ ;  /* 0x000000b907be7210 */ /* 0x002fe20007f3e0ff */
[----:B------:R0:W-:Y:S04]  /*72e0*/  STS.U16 [R174+UR8+0x3f00], R186 ;  /* 0x003f00baae007988 */ /* 0x0001e80008000408 */
[----:B------:R-:W-:Y:S01]  /*72f0*/  IMAD.X R191, R8, 0x1, R4, P1 ;  /* 0x0000000108bf7824 */ /* 0x000fe200008e0604 */
[----:B------:R1:W-:Y:S04]  /*7300*/  STS.U16 [R174+UR8+0x1300], R187 ;  /* 0x001300bbae007988 */ /* 0x0003e80008000408 */
[----:B------:R1:W-:Y:S01]  /*7310*/  STS.U16 [R174+UR8+0x1500], R207 ;  /* 0x001500cfae007988 */ /* 0x0003e20008000408 */
[----:B0-----:R-:W-:-:S03]  /*7320*/  IMAD.MOV.U32 R186, RZ, RZ, R168 ;  /* 0x000000ffffba7224 */ /* 0x001fc600078e00a8 */
[----:B------:R0:W2:Y:S04]  /*7330*/  @!P0 LDG.E.U16 R192, desc[UR10][R190.64] ;  /* 0x0000000abec08981 */ /* 0x0000a8000c1e1500 */
[----:B----4-:R4:W-:Y:S01]  /*7340*/  STS.U16 [R174+UR8+0x1700], R208 ;  /* 0x001700d0ae007988 */ /* 0x0109e20008000408 */
[----:B-1----:R-:W-:-:S03]  /*7350*/  IMAD.MOV.U32 R187, RZ, RZ, R167 ;  /* 0x000000ffffbb7224 */ /* 0x002fc600078e00a7 */
[----:B------:R1:W-:Y:S01]  /*7360*/  STS.U16 [R174+UR8+0x1900], R209 ;  /* 0x001900d1ae007988 */ /* 0x0003e20008000408 */
[----:B0-----:R-:W-:-:S03]  /*7370*/  IMAD.MOV.U32 R191, RZ, RZ, R160 ;  /* 0x000000ffffbf7224 */ /* 0x001fc600078e00a0 */
[----:B------:R-:W2:Y:S01]  /*7380*/  LDL.LU R160, [R1+0x12c] ;  /* 0x00012c0001a07983 */ /* 0x000ea20000300800 */
[----:B------:R-:W-:-:S03]  /*7390*/  IMAD.MOV.U32 R190, RZ, RZ, R249 ;  /* 0x000000ffffbe7224 */ /* 0x000fc600078e00f9 */
[----:B------:R0:W-:Y:S01]  /*73a0*/  STS.U16 [R174+UR8+0x1b00], R211 ;  /* 0x001b00d3ae007988 */ /* 0x0001e20008000408 */
[----:B------:R-:W-:-:S03]  /*73b0*/  IMAD.MOV.U32 R207, RZ, RZ, R252 ;  /* 0x000000ffffcf7224 */ /* 0x000fc600078e00fc */
[----:B------:R-:W2:Y:S01]  /*73c0*/  LDL.LU R249, [R1+0x128] ;  /* 0x0001280001f97983 */ /* 0x000ea20000300800 */
[----:B----4-:R-:W-:-:S03]  /*73d0*/  IMAD.MOV.U32 R208, RZ, RZ, R222 ;  /* 0x000000ffffd07224 */ /* 0x010fc600078e00de */
[----:B---3--:R3:W-:Y:S01]  /*73e0*/  STS.U16 [R174+UR8+0x1d00], R212 ;  /* 0x001d00d4ae007988 */ /* 0x0087e20008000408 */
[----:B-1----:R-:W-:-:S03]  /*73f0*/  IMAD.MOV.U32 R209, RZ, RZ, R166 ;  /* 0x000000ffffd17224 */ /* 0x002fc600078e00a6 */
[----:B------:R-:W4:Y:S01]  /*7400*/  LDL.LU R168, [R1+0x124] ;  /* 0x0001240001a87983 */ /* 0x000f220000300800 */
[----:B0-----:R-:W-:-:S03]  /*7410*/  IMAD.MOV.U32 R211, RZ, RZ, R181 ;  /* 0x000000ffffd37224 */ /* 0x001fc600078e00b5 */
[----:B------:R-:W4:Y:S01]  /*7420*/  LDL.LU R167, [R1+0x120] ;  /* 0x0001200001a77983 */ /* 0x000f220000300800 */
[----:B---3--:R-:W-:-:S03]  /*7430*/  LOP3.LUT R212, R2, 0x20, RZ, 0x3c, !PT ;  /* 0x0000002002d47812 */ /* 0x008fc600078e3cff */
[----:B------:R-:W3:Y:S04]  /*7440*/  LDL.LU R252, [R1+0x11c] ;  /* 0x00011c0001fc7983 */ /* 0x000ee80000300800 */
[----:B------:R-:W3:Y:S04]  /*7450*/  LDL.LU R222, [R1+0x118] ;  /* 0x0001180001de7983 */ /* 0x000ee80000300800 */
[----:B------:R-:W3:Y:S04]  /*7460*/  LDL.LU R166, [R1+0x114] ;  /* 0x0001140001a67983 */ /* 0x000ee80000300800 */
[----:B------:R-:W3:Y:S04]  /*7470*/  LDL.LU R181, [R1+0x110] ;  /* 0x0001100001b57983 */ /* 0x000ee80000300800 */
[----:B------:R0:W-:Y:S04]  /*7480*/  STS.U16 [R212+UR8+0x1f00], R210 ;  /* 0x001f00d2d4007988 */ /* 0x0001e80008000408 */
[----:B------:R-:W3:Y:S04]  /*7490*/  LDL.LU R174, [R1+0x10c] ;  /* 0x00010c0001ae7983 */ /* 0x000ee80000300800 */
[----:B------:R1:W-:Y:S01]  /*74a0*/  STS.U16 [R212+UR8+0x2100], R206 ;  /* 0x002100ced4007988 */ /* 0x0003e20008000408 */
[----:B0-----:R-:W-:-:S03]  /*74b0*/  IMAD.MOV.U32 R210, RZ, RZ, R173 ;  /* 0x000000ffffd27224 */ /* 0x001fc600078e00ad */
[----:B------:R-:W3:Y:S04]  /*74c0*/  LDL.LU R173, [R1+0x108] ;  /* 0x0001080001ad7983 */ /* 0x000ee80000300800 */
[----:B------:R0:W-:Y:S01]  /*74d0*/  STS.U16 [R212+UR8+0x2300], R205 ;  /* 0x002300cdd4007988 */ /* 0x0001e20008000408 */
[----:B-1----:R-:W-:-:S03]  /*74e0*/  IMAD.MOV.U32 R206, RZ, RZ, R214 ;  /* 0x000000ffffce7224 */ /* 0x002fc600078e00d6 */
[----:B------:R-:W3:Y:S04]  /*74f0*/  LDL.LU R214, [R1+0x104] ;  /* 0x0001040001d67983 */ /* 0x000ee80000300800 */
[----:B------:R1:W-:Y:S01]  /*7500*/  STS.U16 [R212+UR8+0x2500], R204 ;  /* 0x002500ccd4007988 */ /* 0x0003e20008000408 */
[----:B0-----:R-:W-:-:S03]  /*7510*/  IMAD.MOV.U32 R205, RZ, RZ, R223 ;  /* 0x000000ffffcd7224 */ /* 0x001fc600078e00df */
[----:B------:R-:W3:Y:S04]  /*7520*/  LDL.LU R223, [R1+0x100] ;  /* 0x0001000001df7983 */ /* 0x000ee80000300800 */
[----:B------:R0:W-:Y:S01]  /*7530*/  STS.U16 [R212+UR8+0x2700], R203 ;  /* 0x002700cbd4007988 */ /* 0x0001e20008000408 */
[----:B-1----:R-:W-:-:S03]  /*7540*/  IMAD.MOV.U32 R204, RZ, RZ, R156 ;  /* 0x000000ffffcc7224 */ /* 0x002fc600078e009c */
[----:B------:R-:W4:Y:S01]  /*7550*/  LDL.LU R156, [R1+0xfc] ;  /* 0x0000fc00019c7983 */ /* 0x000f220000300800 */
[----:B0-----:R-:W-:-:S03]  /*7560*/  IMAD.MOV.U32 R203, RZ, RZ, R227 ;  /* 0x000000ffffcb7224 */ /* 0x001fc600078e00e3 */
[----:B------:R-:W3:Y:S04]  /*7570*/  LDL.LU R227, [R1+0xf8] ;  /* 0x0000f80001e37983 */ /* 0x000ee80000300800 */
[----:B--2---:R0:W-:Y:S02]  /*7580*/  STS.U16 [R212+UR8+0x2900], R202 ;  /* 0x002900cad4007988 */ /* 0x0041e40008000408 */
[----:B0-----:R-:W-:Y:S02]  /*7590*/  IMAD.MOV.U32 R202, RZ, RZ, R184 ;  /* 0x000000ffffca7224 */ /* 0x001fe400078e00b8 */
[----:B------:R-:W0:Y:S01]  /*75a0*/  LDC R184, c[0x0][0x23c] ;  /* 0x00008f00ffb87b82 */ /* 0x000e220000000800 */
[----:B------:R-:W-:Y:S04]  /*75b0*/  STS.U16 [R212+UR8+0x2b00], R201 ;  /* 0x002b00c9d4007988 */ /* 0x000fe80008000408 */
[----:B------:R1:W-:Y:S01]  /*75c0*/  STS.U16 [R212+UR8+0x2d00], R200 ;  /* 0x002d00c8d4007988 */ /* 0x0003e20008000408 */
[----:B0-----:R-:W-:-:S02]  /*75d0*/  IMAD.SHL.U32 R184, R184, 0x20, RZ ;  /* 0x00000020b8b87824 */ /* 0x001fc400078e00ff */
[----:B-1----:R-:W-:Y:S02]  /*75e0*/  IMAD.MOV.U32 R200, RZ, RZ, R203 ;  /* 0x000000ffffc87224 */ /* 0x002fe400078e00cb */
[----:B------:R-:W-:Y:S01]  /*75f0*/  IMAD.MOV.U32 R203, RZ, RZ, R205 ;  /* 0x000000ffffcb7224 */ /* 0x000fe200078e00cd */
[----:B------:R0:W-:Y:S01]  /*7600*/  STS.U16 [R212+UR8+0x2f00], R199 ;  /* 0x002f00c7d4007988 */ /* 0x0001e20008000408 */
[----:B------:R-:W-:Y:S02]  /*7610*/  IMAD.MOV.U32 R205, RZ, RZ, R207 ;  /* 0x000000ffffcd7224 */ /* 0x000fe400078e00cf */
[----:B------:R-:W-:Y:S02]  /*7620*/  IMAD.MOV.U32 R207, RZ, RZ, R187 ;  /* 0x000000ffffcf7224 */ /* 0x000fe400078e00bb */
[----:B------:R-:W-:Y:S01]  /*7630*/  IMAD.MOV.U32 R187, RZ, RZ, R228 ;  /* 0x000000ffffbb7224 */ /* 0x000fe200078e00e4 */
[----:B------:R-:W-:Y:S01]  /*7640*/  STS.U16 [R212+UR8+0x3100], R198 ;  /* 0x003100c6d4007988 */ /* 0x000fe20008000408 */
[----:B------:R-:W-:-:S02]  /*7650*/  IMAD.MOV.U32 R201, RZ, RZ, R202 ;  /* 0x000000ffffc97224 */ /* 0x000fc400078e00ca */
[----:B------:R-:W-:Y:S01]  /*7660*/  IMAD.MOV.U32 R202, RZ, RZ, R204 ;  /* 0x000000ffffca7224 */ /* 0x000fe200078e00cc */
[----:B------:R-:W-:Y:S01]  /*7670*/  STS.U16 [R212+UR8+0x3300], R197 ;  /* 0x003300c5d4007988 */ /* 0x000fe20008000408 */
[----:B0-----:R-:W-:Y:S02]  /*7680*/  IMAD.MOV.U32 R199, RZ, RZ, R190 ;  /* 0x000000ffffc77224 */ /* 0x001fe400078e00be */
[----:B------:R-:W-:Y:S01]  /*7690*/  IMAD.MOV.U32 R204, RZ, RZ, R191 ;  /* 0x000000ffffcc7224 */ /* 0x000fe200078e00bf */
[----:B------:R-:W-:Y:S04]  /*76a0*/  STS.U16 [R212+UR8+0x3500], R196 ;  /* 0x003500c4d4007988 */ /* 0x000fe80008000408 */
[----:B------:R-:W-:Y:S04]  /*76b0*/  STS.U16 [R212+UR8+0x3700], R195 ;  /* 0x003700c3d4007988 */ /* 0x000fe80008000408 */
[----:B------:R0:W-:Y:S01]  /*76c0*/  STS.U16 [R212+UR8+0x3900], R194 ;  /* 0x003900c2d4007988 */ /* 0x0001e20008000408 */
[----:B------:R-:W-:Y:S01]  /*76d0*/  UMOV UR16, UR4 ;  /* 0x0000000400107c82 */ /* 0x000fe20008000000 */
[----:B------:R-:W-:Y:S01]  /*76e0*/  UMOV UR17, 0x40000040 ;  /* 0x4000004000117882 */ /* 0x000fe20000000000 */
[----:B------:R-:W-:Y:S01]  /*76f0*/  UMOV UR18, UR6 ;  /* 0x0000000600127c82 */ /* 0x000fe20008000000 */
[----:B------:R-:W-:Y:S01]  /*7700*/  UMOV UR19, 0x80000020 ;  /* 0x8000002000137882 */ /* 0x000fe20000000000 */
[----:B0-----:R-:W0:Y:S01]  /*7710*/  LDC R194, c[0x0][0x238] ;  /* 0x00008e00ffc27b82 */ /* 0x001e220000000800 */
[----:B------:R1:W-:Y:S04]  /*7720*/  STS.U16 [R212+UR8+0x3b00], R193 ;  /* 0x003b00c1d4007988 */ /* 0x0003e80008000408 */
[----:B------:R2:W-:Y:S01]  /*7730*/  STS.U16 [R212+UR8+0x3d00], R192 ;  /* 0x003d00c0d4007988 */ /* 0x0005e20008000408 */
[----:B-1----:R-:W-:Y:S01]  /*7740*/  IMAD.MOV.U32 R193, RZ, RZ, R5 ;  /* 0x000000ffffc17224 */ /* 0x002fe200078e0005 */
[----:B------:R1:W-:Y:S06]  /*7750*/  MEMBAR.ALL.CTA ;  /* 0x0000000000007992 */ /* 0x0003ec0000008000 */
[----:B-1----:R-:W1:Y:S01]  /*7760*/  FENCE.VIEW.ASYNC.S ;  /* 0x00000000000073c6 */ /* 0x002e620000000000 */
[----:B--2---:R-:W-:-:S02]  /*7770*/  IMAD.MOV.U32 R212, RZ, RZ, R186 ;  /* 0x000000ffffd47224 */ /* 0x004fc400078e00ba */
[----:B------:R-:W-:Y:S02]  /*7780*/  IMAD.MOV.U32 R186, RZ, RZ, R172 ;  /* 0x000000ffffba7224 */ /* 0x000fe400078e00ac */
[----:B------:R-:W2:Y:S02]  /*7790*/  LDL.LU R172, [R1+0xf4] ;  /* 0x0000f40001ac7983 */ /* 0x000ea40000300800 */
[----:B------:R-:W-:-:S04]  /*77a0*/  IMAD.WIDE R186, R184, 0x2, R186 ;  /* 0x00000002b8ba7825 */ /* 0x000fc800078e02ba */
[----:B------:R-:W-:Y:S01]  /*77b0*/  IMAD.MOV.U32 R228, RZ, RZ, R187 ;  /* 0x000000ffffe47224 */ /* 0x000fe200078e00bb */
[----:B------:R0:W-:Y:S01]  /*77c0*/  STL [R1+0x48], R186 ;  /* 0x000048ba01007387 */ /* 0x0001e20000100800 */
[----:B----4-:R-:W-:Y:S01]  /*77d0*/  IMAD.MOV.U32 R191, RZ, RZ, R156 ;  /* 0x000000ffffbf7224 */ /* 0x010fe200078e009c */
[----:B-1----:R-:W-:Y:S01]  /*77e0*/  BAR.SYNC.DEFER_BLOCKING 0x0 ;  /* 0x0000000000007b1d */ /* 0x002fe20000010000 */
[----:B0-----:R-:W-:Y:S02]  /*77f0*/  IMAD.MOV.U32 R186, RZ, RZ, R3 ;  /* 0x000000ffffba7224 */ /* 0x001fe400078e0003 */
[----:B------:R-:W-:Y:S02]  /*7800*/  IMAD.MOV.U32 R187, RZ, RZ, R230 ;  /* 0x000000ffffbb7224 */ /* 0x000fe400078e00e6 */
[----:B---3--:R-:W-:Y:S01]  /*7810*/  IMAD.MOV.U32 R190, RZ, RZ, R227 ;  /* 0x000000ffffbe7224 */ /* 0x008fe200078e00e3 */
[----:B------:R-:W3:Y:S01]  /*7820*/  LDL.LU R3, [R1+0xf0] ;  /* 0x0000f00001037983 */ /* 0x000ee20000300800 */
[----:B------:R-:W-:-:S04]  /*7830*/  IMAD.WIDE R186, R184, 0x2, R186 ;  /* 0x00000002b8ba7825 */ /* 0x000fc800078e02ba */
[----:B------:R-:W-:Y:S01]  /*7840*/  IMAD.WIDE R190, R184, 0x2, R190 ;  /* 0x00000002b8be7825 */ /* 0x000fe200078e02be */
[----:B------:R0:W-:Y:S03]  /*7850*/  STL [R1+0x4c], R186 ;  /* 0x00004cba01007387 */ /* 0x0001e60000100800 */
[----:B------:R-:W-:Y:S02]  /*7860*/  IMAD.MOV.U32 R230, RZ, RZ, R187 ;  /* 0x000000ffffe67224 */ /* 0x000fe400078e00bb */
[----:B------:R-:W-:Y:S02]  /*7870*/  IMAD.MOV.U32 R227, RZ, RZ, R190 ;  /* 0x000000ffffe37224 */ /* 0x000fe400078e00be */
[----:B------:R-:W-:Y:S02]  /*7880*/  IMAD.MOV.U32 R156, RZ, RZ, R191 ;  /* 0x000000ffff9c7224 */ /* 0x000fe400078e00bf */
[----:B------:R-:W-:-:S02]  /*7890*/  IMAD.MOV.U32 R190, RZ, RZ, R7 ;  /* 0x000000ffffbe7224 */ /* 0x000fc400078e0007 */
[----:B------:R-:W-:Y:S02]  /*78a0*/  IMAD.MOV.U32 R191, RZ, RZ, R8 ;  /* 0x000000ffffbf7224 */ /* 0x000fe400078e0008 */
[----:B0-----:R-:W-:Y:S02]  /*78b0*/  IMAD.MOV.U32 R186, RZ, RZ, R177 ;  /* 0x000000ffffba7224 */ /* 0x001fe400078e00b1 */
[----:B------:R-:W-:Y:S01]  /*78c0*/  IMAD.MOV.U32 R187, RZ, RZ, R232 ;  /* 0x000000ffffbb7224 */ /* 0x000fe200078e00e8 */
[----:B------:R-:W4:Y:S01]  /*78d0*/  LDL.LU R177, [R1+0xec] ;  /* 0x0000ec0001b17983 */ /* 0x000f220000300800 */
[----:B------:R-:W-:-:S04]  /*78e0*/  IMAD.WIDE R190, R184, 0x2, R190 ;  /* 0x00000002b8be7825 */ /* 0x000fc800078e02be */
[----:B------:R-:W-:-:S04]  /*78f0*/  IMAD.WIDE R186, R184, 0x2, R186 ;  /* 0x00000002b8ba7825 */ /* 0x000fc800078e02ba */
[----:B------:R-:W-:Y:S01]  /*7900*/  IMAD.MOV.U32 R7, RZ, RZ, R190 ;  /* 0x000000ffff077224 */ /* 0x000fe200078e00be */
[----:B------:R0:W-:Y:S01]  /*7910*/  STL [R1+0x50], R186 ;  /* 0x000050ba01007387 */ /* 0x0001e20000100800 */
[----:B------:R-:W-:Y:S02]  /*7920*/  IMAD.MOV.U32 R8, RZ, RZ, R191 ;  /* 0x000000ffff087224 */ /* 0x000fe400078e00bf */
[----:B------:R-:W-:Y:S02]  /*7930*/  IMAD.MOV.U32 R232, RZ, RZ, R187 ;  /* 0x000000ffffe87224 */ /* 0x000fe400078e00bb */
[----:B------:R-:W-:Y:S02]  /*7940*/  IMAD.MOV.U32 R190, RZ, RZ, R231 ;  /* 0x000000ffffbe7224 */ /* 0x000fe400078e00e7 */
[----:B------:R-:W-:Y:S02]  /*7950*/  IMAD.MOV.U32 R191, RZ, RZ, R6 ;  /* 0x000000ffffbf7224 */ /* 0x000fe400078e0006 */
[----:B0-----:R-:W-:-:S02]  /*7960*/  IMAD.MOV.U32 R186, RZ, RZ, R217 ;  /* 0x000000ffffba7224 */ /* 0x001fc400078e00d9 */
        /* <DEDUP_REMOVED lines=10> */
[----:B------:R-:W-:-:S04]  /*7a10*/  IMAD.WIDE R190, R184, 0x2, R190 ;  /* 0x00000002b8be7825 */ /* 0x000fc800078e02be */
[----:B0-----:R-:W-:Y:S02]  /*7a20*/  IMAD.MOV.U32 R186, RZ, RZ, R0 ;  /* 0x000000ffffba7224 */ /* 0x001fe400078e0000 */
[----:B------:R-:W-:Y:S01]  /*7a30*/  IMAD.MOV.U32 R187, RZ, RZ, R236 ;  /* 0x000000ffffbb7224 */ /* 0x000fe200078e00ec */
[----:B------:R-:W4:Y:S01]  /*7a40*/  LDL.LU R0, [R1+0xe4] ;  /* 0x0000e40001007983 */ /* 0x000f220000300800 */
[----:B------:R-:W-:-:S04]  /*7a50*/  IMAD.WIDE R186, R184, 0x2, R186 ;  /* 0x00000002b8ba7825 */ /* 0x000fc800078e02ba */
[----:B------:R-:W-:Y:S02]  /*7a60*/  IMAD.MOV.U32 R13, RZ, RZ, R190 ;  /* 0x000000ffff0d7224 */ /* 0x000fe400078e00be */
[----:B------:R-:W-:Y:S01]  /*7a70*/  IMAD.MOV.U32 R14, RZ, RZ, R191 ;  /* 0x000000ffff0e7224 */ /* 0x000fe200078e00bf */
[----:B------:R0:W-:Y:S01]  /*7a80*/  STL [R1+0x58], R186 ;  /* 0x000058ba01007387 */ /* 0x0001e20000100800 */
[----:B------:R-:W-:Y:S02]  /*7a90*/  IMAD.MOV.U32 R190, RZ, RZ, R235 ;  /* 0x000000ffffbe7224 */ /* 0x000fe400078e00eb */
[----:B------:R-:W-:Y:S02]  /*7aa0*/  IMAD.MOV.U32 R191, RZ, RZ, R12 ;  /* 0x000000ffffbf7224 */ /* 0x000fe400078e000c */
[----:B------:R-:W-:Y:S02]  /*7ab0*/  IMAD.MOV.U32 R236, RZ, RZ, R187 ;  /* 0x000000ffffec7224 */ /* 0x000fe400078e00bb */
[----:B------:R-:W-:-:S04]  /*7ac0*/  IMAD.WIDE R190, R184, 0x2, R190 ;  /* 0x00000002b8be7825 */ /* 0x000fc800078e02be */
[----:B0-----:R-:W-:Y:S02]  /*7ad0*/  IMAD.MOV.U32 R186, RZ, RZ, R226 ;  /* 0x000000ffffba7224 */ /* 0x001fe400078e00e2 */
[----:B------:R-:W-:Y:S01]  /*7ae0*/  IMAD.MOV.U32 R187, RZ, RZ, R238 ;  /* 0x000000ffffbb7224 */ /* 0x000fe200078e00ee */
[----:B------:R-:W4:Y:S01]  /*7af0*/  LDL.LU R226, [R1+0xe0] ;  /* 0x0000e00001e27983 */ /* 0x000f220000300800 */
[----:B------:R-:W-:Y:S02]  /*7b00*/  IMAD.MOV.U32 R235, RZ, RZ, R190 ;  /* 0x000000ffffeb7224 */ /* 0x000fe400078e00be */
[----:B------:R-:W-:-:S04]  /*7b10*/  IMAD.WIDE R186, R184, 0x2, R186 ;  /* 0x00000002b8ba7825 */ /* 0x000fc800078e02ba */
[----:B------:R-:W-:Y:S02]  /*7b20*/  IMAD.MOV.U32 R12, RZ, RZ, R191 ;  /* 0x000000ffff0c7224 */ /* 0x000fe400078e00bf */
[----:B------:R-:W-:Y:S02]  /*7b30*/  IMAD.MOV.U32 R190, RZ, RZ, R19 ;  /* 0x000000ffffbe7224 */ /* 0x000fe400078e0013 */
[----:B------:R-:W-:Y:S01]  /*7b40*/  IMAD.MOV.U32 R191, RZ, RZ, R20 ;  /* 0x000000ffffbf7224 */ /* 0x000fe200078e0014 */
[----:B------:R0:W-:Y:S01]  /*7b50*/  STL [R1+0x5c], R186 ;  /* 0x00005cba01007387 */ /* 0x0001e20000100800 */
[----:B------:R-:W-:Y:S02]  /*7b60*/  IMAD.MOV.U32 R238, RZ, RZ, R187 ;  /* 0x000000ffffee7224 */ /* 0x000fe400078e00bb */
[----:B------:R-:W-:-:S04]  /*7b70*/  IMAD.WIDE R190, R184, 0x2, R190 ;  /* 0x00000002b8be7825 */ /* 0x000fc800078e02be */
[----:B------:R-:W-:Y:S02]  /*7b80*/  IMAD.MOV.U32 R19, RZ, RZ, R190 ;  /* 0x000000ffff137224 */ /* 0x000fe400078e00be */
[----:B0-----:R-:W-:Y:S02]  /*7b90*/  IMAD.MOV.U32 R186, RZ, RZ, R218 ;  /* 0x000000ffffba7224 */ /* 0x001fe400078e00da */
[----:B------:R-:W-:Y:S01]  /*7ba0*/  IMAD.MOV.U32 R187, RZ, RZ, R240 ;  /* 0x000000ffffbb7224 */ /* 0x000fe200078e00f0 */
[----:B------:R-:W4:Y:S01]  /*7bb0*/  LDL.LU R218, [R1+0xdc] ;  /* 0x0000dc0001da7983 */ /* 0x000f220000300800 */
[----:B------:R-:W-:Y:S02]  /*7bc0*/  IMAD.MOV.U32 R20, RZ, RZ, R191 ;  /* 0x000000ffff147224 */ /* 0x000fe400078e00bf */
[----:B------:R-:W-:-:S04]  /*7bd0*/  IMAD.WIDE R186, R184, 0x2, R186 ;  /* 0x00000002b8ba7825 */ /* 0x000fc800078e02ba */
        /* <DEDUP_REMOVED lines=17> */
[----:B------:R-:W-:Y:S02]  /*7cf0*/  IMAD.MOV.U32 R154, RZ, RZ, R191 ;  /* 0x000000ffff9a7224 */ /* 0x000fe400078e00bf */
[----:B0-----:R-:W-:Y:S02]  /*7d00*/  IMAD.MOV.U32 R186, RZ, RZ, R219 ;  /* 0x000000ffffba7224 */ /* 0x001fe400078e00db */
[----:B------:R-:W-:Y:S01]  /*7d10*/  IMAD.MOV.U32 R187, RZ, RZ, R244 ;  /* 0x000000ffffbb7224 */ /* 0x000fe200078e00f4 */
[----:B------:R-:W4:Y:S01]  /*7d20*/  LDL.LU R219, [R1+0xd4] ;  /* 0x0000d40001db7983 */ /* 0x000f220000300800 */
[----:B------:R-:W-:Y:S02]  /*7d30*/  IMAD.MOV.U32 R190, RZ, RZ, R243 ;  /* 0x000000ffffbe7224 */ /* 0x000fe400078e00f3 */
[----:B------:R-:W-:-:S02]  /*7d40*/  IMAD.MOV.U32 R191, RZ, RZ, R152 ;  /* 0x000000ffffbf7224 */ /* 0x000fc400078e0098 */
[----:B------:R-:W-:-:S04]  /*7d50*/  IMAD.WIDE R186, R184, 0x2, R186 ;  /* 0x00000002b8ba7825 */ /* 0x000fc800078e02ba */
[----:B------:R-:W-:Y:S01]  /*7d60*/  IMAD.MOV.U32 R192, RZ, RZ, R229 ;  /* 0x000000ffffc07224 */ /* 0x000fe200078e00e5 */
[----:B------:R0:W-:Y:S01]  /*7d70*/  STL [R1+0x68], R186 ;  /* 0x000068ba01007387 */ /* 0x0001e20000100800 */
[----:B------:R-:W-:-:S04]  /*7d80*/  IMAD.WIDE R190, R184, 0x2, R190 ;  /* 0x00000002b8be7825 */ /* 0x000fc800078e02be */
[----:B------:R-:W-:Y:S02]  /*7d90*/  IMAD.MOV.U32 R244, RZ, RZ, R187 ;  /* 0x000000fffff47224 */ /* 0x000fe400078e00bb */
[----:B------:R-:W-:-:S04]  /*7da0*/  IMAD.WIDE R192, R184, 0x2, R192 ;  /* 0x00000002b8c07825 */ /* 0x000fc800078e02c0 */
[----:B0-----:R-:W-:Y:S02]  /*7db0*/  IMAD.MOV.U32 R186, RZ, RZ, R188 ;  /* 0x000000ffffba7224 */ /* 0x001fe400078e00bc */
[----:B------:R-:W-:Y:S01]  /*7dc0*/  IMAD.MOV.U32 R187, RZ, RZ, R246 ;  /* 0x000000ffffbb7224 */ /* 0x000fe200078e00f6 */
[----:B------:R-:W4:Y:S01]  /*7dd0*/  LDL.LU R188, [R1+0xd0] ;  /* 0x0000d00001bc7983 */ /* 0x000f220000300800 */
[----:B------:R-:W-:Y:S02]  /*7de0*/  IMAD.MOV.U32 R243, RZ, RZ, R190 ;  /* 0x000000fffff37224 */ /* 0x000fe400078e00be */
[----:B------:R-:W-:Y:S02]  /*7df0*/  IMAD.MOV.U32 R152, RZ, RZ, R191 ;  /* 0x000000ffff987224 */ /* 0x000fe400078e00bf */
[----:B------:R-:W-:Y:S02]  /*7e00*/  IMAD.MOV.U32 R190, RZ, RZ, R245 ;  /* 0x000000ffffbe7224 */ /* 0x000fe400078e00f5 */
[----:B------:R-:W-:-:S02]  /*7e10*/  IMAD.MOV.U32 R191, RZ, RZ, R155 ;  /* 0x000000ffffbf7224 */ /* 0x000fc400078e009b */
[----:B------:R-:W-:Y:S02]  /*7e20*/  IMAD.MOV.U32 R229, RZ, RZ, R192 ;  /* 0x000000ffffe57224 */ /* 0x000fe400078e00c0 */
[----:B------:R-:W-:Y:S02]  /*7e30*/  IMAD.MOV.U32 R5, RZ, RZ, R193 ;  /* 0x000000ffff057224 */ /* 0x000fe400078e00c1 */
[----:B------:R-:W-:-:S04]  /*7e40*/  IMAD.WIDE R186, R184, 0x2, R186 ;  /* 0x00000002b8ba7825 */ /* 0x000fc800078e02ba */
[----:B------:R-:W-:Y:S02]  /*7e50*/  IMAD.MOV.U32 R192, RZ, RZ, R233 ;  /* 0x000000ffffc07224 */ /* 0x000fe400078e00e9 */
[----:B------:R-:W-:Y:S02]  /*7e60*/  IMAD.MOV.U32 R193, RZ, RZ, R9 ;  /* 0x000000ffffc17224 */ /* 0x000fe400078e0009 */
[C---:B------:R-:W-:Y:S01]  /*7e70*/  IMAD.WIDE R190, R184.reuse, 0x2, R190 ;  /* 0x00000002b8be7825 */ /* 0x040fe200078e02be */
[----:B------:R0:W-:Y:S03]  /*7e80*/  STL [R1+0x6c], R186 ;  /* 0x00006cba01007387 */ /* 0x0001e60000100800 */
[----:B------:R-:W-:-:S04]  /*7e90*/  IMAD.WIDE R192, R184, 0x2, R192 ;  /* 0x00000002b8c07825 */ /* 0x000fc800078e02c0 */
[----:B------:R-:W-:Y:S02]  /*7ea0*/  IMAD.MOV.U32 R246, RZ, RZ, R187 ;  /* 0x000000fffff67224 */ /* 0x000fe400078e00bb */
[----:B------:R-:W-:Y:S02]  /*7eb0*/  IMAD.MOV.U32 R245, RZ, RZ, R190 ;  /* 0x000000fffff57224 */ /* 0x000fe400078e00be */
[----:B------:R-:W-:Y:S02]  /*7ec0*/  IMAD.MOV.U32 R155, RZ, RZ, R191 ;  /* 0x000000ffff9b7224 */ /* 0x000fe400078e00bf */
[----:B0-----:R-:W-:Y:S02]  /*7ed0*/  IMAD.MOV.U32 R186, RZ, RZ, R189 ;  /* 0x000000ffffba7224 */ /* 0x001fe400078e00bd */
[----:B------:R-:W-:Y:S01]  /*7ee0*/  IMAD.MOV.U32 R187, RZ, RZ, R248 ;  /* 0x000000ffffbb7224 */ /* 0x000fe200078e00f8 */
[----:B------:R-:W4:Y:S01]  /*7ef0*/  LDL.LU R189, [R1+0xcc] ;  /* 0x0000cc0001bd7983 */ /* 0x000f220000300800 */
[----:B------:R-:W-:-:S02]  /*7f00*/  IMAD.MOV.U32 R190, RZ, RZ, R161 ;  /* 0x000000ffffbe7224 */ /* 0x000fc400078e00a1 */
[----:B------:R-:W-:Y:S02]  /*7f10*/  IMAD.MOV.U32 R191, RZ, RZ, R162 ;  /* 0x000000ffffbf7224 */ /* 0x000fe400078e00a2 */
[----:B------:R-:W-:Y:S02]  /*7f20*/  IMAD.MOV.U32 R233, RZ, RZ, R192 ;  /* 0x000000ffffe97224 */ /* 0x000fe400078e00c0 */
[----:B------:R-:W-:Y:S02]  /*7f30*/  IMAD.MOV.U32 R9, RZ, RZ, R193 ;  /* 0x000000ffff097224 */ /* 0x000fe400078e00c1 */
[----:B------:R-:W-:Y:S02]  /*7f40*/  IMAD.MOV.U32 R192, RZ, RZ, R237 ;  /* 0x000000ffffc07224 */ /* 0x000fe400078e00ed */
[----:B------:R-:W-:Y:S02]  /*7f50*/  IMAD.MOV.U32 R193, RZ, RZ, R15 ;  /* 0x000000ffffc17224 */ /* 0x000fe400078e000f */
[----:B------:R-:W-:-:S04]  /*7f60*/  IMAD.WIDE R186, R184, 0x2, R186 ;  /* 0x00000002b8ba7825 */ /* 0x000fc800078e02ba */
[C---:B------:R-:W-:Y:S01]  /*7f70*/  IMAD.WIDE R190, R184.reuse, 0x2, R190 ;  /* 0x00000002b8be7825 */ /* 0x040fe200078e02be */
[----:B------:R0:W-:Y:S03]  /*7f80*/  STL [R1+0x70], R186 ;  /* 0x000070ba01007387 */ /* 0x0001e60000100800 */
[----:B------:R-:W-:-:S04]  /*7f90*/  IMAD.WIDE R192, R184, 0x2, R192 ;  /* 0x00000002b8c07825 */ /* 0x000fc800078e02c0 */
[----:B------:R-:W-:Y:S02]  /*7fa0*/  IMAD.MOV.U32 R248, RZ, RZ, R187 ;  /* 0x000000fffff87224 */ /* 0x000fe400078e00bb */
[----:B------:R-:W-:Y:S02]  /*7fb0*/  IMAD.MOV.U32 R161, RZ, RZ, R190 ;  /* 0x000000ffffa17224 */ /* 0x000fe400078e00be */
[----:B------:R-:W-:Y:S02]  /*7fc0*/  IMAD.MOV.U32 R162, RZ, RZ, R191 ;  /* 0x000000ffffa27224 */ /* 0x000fe400078e00bf */
[----:B0-----:R-:W-:Y:S02]  /*7fd0*/  IMAD.MOV.U32 R186, RZ, RZ, R199 ;  /* 0x000000ffffba7224 */ /* 0x001fe400078e00c7 */
[----:B------:R-:W-:Y:S02]  /*7fe0*/  IMAD.MOV.U32 R187, RZ, RZ, R250 ;  /* 0x000000ffffbb7224 */ /* 0x000fe400078e00fa */
        /* <DEDUP_REMOVED lines=13> */
[----:B------:R-:W-:Y:S02]  /*80c0*/  IMAD.MOV.U32 R190, RZ, RZ, R167 ;  /* 0x000000ffffbe7224 */ /* 0x000fe400078e00a7 */
[----:B------:R-:W-:Y:S02]  /*80d0*/  IMAD.MOV.U32 R191, RZ, RZ, R168 ;  /* 0x000000ffffbf7224 */ /* 0x000fe400078e00a8 */
[----:B0-----:R-:W-:-:S02]  /*80e0*/  IMAD.MOV.U32 R186, RZ, RZ, R222 ;  /* 0x000000ffffba7224 */ /* 0x001fc400078e00de */
[----:B------:R-:W-:Y:S01]  /*80f0*/  IMAD.MOV.U32 R187, RZ, RZ, R252 ;  /* 0x000000ffffbb7224 */ /* 0x000fe200078e00fc */
[----:B------:R-:W4:Y:S01]  /*8100*/  LDL.LU R222, [R1+0xc8] ;  /* 0x0000c80001de7983 */ /* 0x000f220000300800 */
[----:B------:R-:W-:Y:S02]  /*8110*/  IMAD.MOV.U32 R241, RZ, RZ, R192 ;  /* 0x000000fffff17224 */ /* 0x000fe400078e00c0 */
[----:B------:R-:W-:Y:S02]  /*8120*/  IMAD.MOV.U32 R21, RZ, RZ, R193 ;  /* 0x000000ffff157224 */ /* 0x000fe400078e00c1 */
[----:B------:R-:W-:Y:S02]  /*8130*/  IMAD.MOV.U32 R192, RZ, RZ, R247 ;  /* 0x000000ffffc07224 */ /* 0x000fe400078e00f7 */
[----:B------:R-:W-:Y:S02]  /*8140*/  IMAD.MOV.U32 R193, RZ, RZ, R157 ;  /* 0x000000ffffc17224 */ /* 0x000fe400078e009d */
[----:B------:R-:W-:-:S04]  /*8150*/  IMAD.WIDE R190, R184, 0x2, R190 ;  /* 0x00000002b8be7825 */ /* 0x000fc800078e02be */
[----:B------:R-:W-:-:S04]  /*8160*/  IMAD.WIDE R186, R184, 0x2, R186 ;  /* 0x00000002b8ba7825 */ /* 0x000fc800078e02ba */
[----:B------:R-:W-:Y:S01]  /*8170*/  IMAD.WIDE R192, R184, 0x2, R192 ;  /* 0x00000002b8c07825 */ /* 0x000fe200078e02c0 */
[----:B------:R0:W-:Y:S03]  /*8180*/  STL [R1+0x78], R186 ;  /* 0x000078ba01007387 */ /* 0x0001e60000100800 */
[----:B------:R-:W-:Y:S02]  /*8190*/  IMAD.MOV.U32 R167, RZ, RZ, R190 ;  /* 0x000000ffffa77224 */ /* 0x000fe400078e00be */
[----:B------:R-:W-:Y:S02]  /*81a0*/  IMAD.MOV.U32 R168, RZ, RZ, R191 ;  /* 0x000000ffffa87224 */ /* 0x000fe400078e00bf */
[----:B------:R-:W-:Y:S02]  /*81b0*/  IMAD.MOV.U32 R252, RZ, RZ, R187 ;  /* 0x000000fffffc7224 */ /* 0x000fe400078e00bb */
[----:B------:R-:W-:-:S02]  /*81c0*/  IMAD.MOV.U32 R190, RZ, RZ, R181 ;  /* 0x000000ffffbe7224 */ /* 0x000fc400078e00b5 */
[----:B------:R-:W-:Y:S01]  /*81d0*/  IMAD.MOV.U32 R191, RZ, RZ, R166 ;  /* 0x000000ffffbf7224 */ /* 0x000fe200078e00a6 */
[----:B------:R-:W4:Y:S01]  /*81e0*/  LDL.LU R181, [R1+0xc4] ;  /* 0x0000c40001b57983 */ /* 0x000f220000300800 */
[----:B------:R-:W-:Y:S02]  /*81f0*/  IMAD.MOV.U32 R247, RZ, RZ, R192 ;  /* 0x000000fffff77224 */ /* 0x000fe400078e00c0 */
[----:B------:R-:W-:Y:S02]  /*8200*/  IMAD.MOV.U32 R157, RZ, RZ, R193 ;  /* 0x000000ffff9d7224 */ /* 0x000fe400078e00c1 */
[----:B0-----:R-:W-:Y:S02]  /*8210*/  IMAD.MOV.U32 R186, RZ, RZ, R201 ;  /* 0x000000ffffba7224 */ /* 0x001fe400078e00c9 */
[----:B------:R-:W-:Y:S02]  /*8220*/  IMAD.MOV.U32 R187, RZ, RZ, R200 ;  /* 0x000000ffffbb7224 */ /* 0x000fe400078e00c8 */
[----:B------:R-:W-:-:S02]  /*8230*/  IMAD.MOV.U32 R192, RZ, RZ, R251 ;  /* 0x000000ffffc07224 */ /* 0x000fc400078e00fb */
[----:B------:R-:W-:Y:S02]  /*8240*/  IMAD.MOV.U32 R193, RZ, RZ, R163 ;  /* 0x000000ffffc17224 */ /* 0x000fe400078e00a3 */
[----:B------:R-:W-:-:S04]  /*8250*/  IMAD.WIDE R190, R184, 0x2, R190 ;  /* 0x00000002b8be7825 */ /* 0x000fc800078e02be */
[C---:B------:R-:W-:Y:S01]  /*8260*/  IMAD.WIDE R186, R184.reuse, 0x2, R186 ;  /* 0x00000002b8ba7825 */ /* 0x040fe200078e02ba */
[----:B------:R-:W-:Y:S03]  /*8270*/  STL [R1], R190 ;  /* 0x000000be01007387 */ /* 0x000fe60000100800 */
[----:B------:R-:W-:Y:S01]  /*8280*/  IMAD.WIDE R192, R184, 0x2, R192 ;  /* 0x00000002b8c07825 */ /* 0x000fe200078e02c0 */
[----:B------:R0:W-:Y:S03]  /*8290*/  STL [R1+0x7c], R186 ;  /* 0x00007cba01007387 */ /* 0x0001e60000100800 */
[----:B------:R-:W-:Y:S01]  /*82a0*/  IMAD.MOV.U32 R251, RZ, RZ, R192 ;  /* 0x000000fffffb7224 */ /* 0x000fe200078e00c0 */
[----:B------:R1:W-:Y:S01]  /*82b0*/  STL [R1+0x4], R187 ;  /* 0x000004bb01007387 */ /* 0x0003e20000100800 */
[----:B------:R-:W-:-:S02]  /*82c0*/  IMAD.MOV.U32 R163, RZ, RZ, R193 ;  /* 0x000000ffffa37224 */ /* 0x000fc400078e00c1 */
[----:B------:R-:W-:Y:S02]  /*82d0*/  IMAD.MOV.U32 R192, RZ, RZ, R205 ;  /* 0x000000ffffc07224 */ /* 0x000fe400078e00cd */
[----:B------:R-:W-:Y:S02]  /*82e0*/  IMAD.MOV.U32 R193, RZ, RZ, R169 ;  /* 0x000000ffffc17224 */ /* 0x000fe400078e00a9 */
[----:B0-----:R-:W-:Y:S02]  /*82f0*/  IMAD.MOV.U32 R186, RZ, RZ, R223 ;  /* 0x000000ffffba7224 */ /* 0x001fe400078e00df */
[----:B-1----:R-:W-:Y:S02]  /*8300*/  IMAD.MOV.U32 R187, RZ, RZ, R214 ;  /* 0x000000ffffbb7224 */ /* 0x002fe400078e00d6 */
[C---:B------:R-:W-:Y:S01]  /*8310*/  IMAD.WIDE R192, R184.reuse, 0x2, R192 ;  /* 0x00000002b8c07825 */ /* 0x040fe200078e02c0 */
[----:B------:R-:W4:Y:S03]  /*8320*/  LDL.LU R214, [R1+0xc0] ;  /* 0x0000c00001d67983 */ /* 0x000f260000300800 */
[----:B------:R-:W-:Y:S01]  /*8330*/  IMAD.WIDE R186, R184, 0x2, R186 ;  /* 0x00000002b8ba7825 */ /* 0x000fe200078e02ba */
[----:B------:R-:W4:Y:S04]  /*8340*/  LDL.LU R223, [R1+0xbc] ;  /* 0x0000bc0001df7983 */ /* 0x000f280000300800 */
[----:B------:R3:W-:Y:S04]  /*8350*/  STL [R1+0x8], R192 ;  /* 0x000008c001007387 */ /* 0x0007e80000100800 */
[----:B------:R0:W-:Y:S04]  /*8360*/  STL [R1+0x80], R186 ;  /* 0x000080ba01007387 */ /* 0x0001e80000100800 */
[----:B------:R1:W-:Y:S04]  /*8370*/  STL [R1+0xc], R187 ;  /* 0x00000cbb01007387 */ /* 0x0003e80000100800 */
[----:B------:R-:W4:Y:S01]  /*8380*/  LDL.LU R205, [R1+0x20] ;  /* 0x0000200001cd7983 */ /* 0x000f220000300800 */
[----:B------:R-:W-:-:S02]  /*8390*/  IMAD.MOV.U32 R166, RZ, RZ, R191 ;  /* 0x000000ffffa67224 */ /* 0x000fc400078e00bf */
[----:B------:R-:W-:Y:S02]  /*83a0*/  IMAD.MOV.U32 R190, RZ, RZ, R173 ;  /* 0x000000ffffbe7224 */ /* 0x000fe400078e00ad */
[----:B------:R-:W-:Y:S02]  /*83b0*/  IMAD.MOV.U32 R191, RZ, RZ, R174 ;  /* 0x000000ffffbf7224 */ /* 0x000fe400078e00ae */
[----:B------:R-:W-:Y:S02]  /*83c0*/  IMAD.MOV.U32 R169, RZ, RZ, R193 ;  /* 0x000000ffffa97224 */ /* 0x000fe400078e00c1 */
[----:B---3--:R-:W-:Y:S02]  /*83d0*/  IMAD.MOV.U32 R192, RZ, RZ, R3 ;  /* 0x000000ffffc07224 */ /* 0x008fe400078e0003 */
[----:B--2---:R-:W-:Y:S01]  /*83e0*/  IMAD.MOV.U32 R193, RZ, RZ, R172 ;  /* 0x000000ffffc17224 */ /* 0x004fe200078e00ac */
[----:B------:R-:W2:Y:S01]  /*83f0*/  LDL.LU R3, [R1+0xb8] ;  /* 0x0000b80001037983 */ /* 0x000ea20000300800 */
[----:B------:R-:W-:-:S04]  /*8400*/  IMAD.WIDE R190, R184, 0x2, R190 ;  /* 0x00000002b8be7825 */ /* 0x000fc800078e02be */
[----:B0-----:R-:W-:Y:S02]  /*8410*/  IMAD.MOV.U32 R186, RZ, RZ, R203 ;  /* 0x000000ffffba7224 */ /* 0x001fe400078e00cb */
[----:B-1----:R-:W-:Y:S02]  /*8420*/  IMAD.MOV.U32 R187, RZ, RZ, R202 ;  /* 0x000000ffffbb7224 */ /* 0x002fe400078e00ca */
[----:B------:R-:W-:-:S04]  /*8430*/  IMAD.WIDE R192, R184, 0x2, R192 ;  /* 0x00000002b8c07825 */ /* 0x000fc800078e02c0 */
[----:B------:R-:W-:Y:S02]  /*8440*/  IMAD.MOV.U32 R173, RZ, RZ, R190 ;  /* 0x000000ffffad7224 */ /* 0x000fe400078e00be */
[----:B------:R-:W-:Y:S02]  /*8450*/  IMAD.MOV.U32 R174, RZ, RZ, R191 ;  /* 0x000000ffffae7224 */ /* 0x000fe400078e00bf */
[----:B------:R-:W-:Y:S01]  /*8460*/  IMAD.WIDE R186, R184, 0x2, R186 ;  /* 0x00000002b8ba7825 */ /* 0x000fe200078e02ba */
[----:B------:R0:W-:Y:S03]  /*8470*/  STL [R1+0x10], R192 ;  /* 0x000010c001007387 */ /* 0x0001e60000100800 */
[----:B------:R-:W-:Y:S02]  /*8480*/  IMAD.MOV.U32 R190, RZ, RZ, R216 ;  /* 0x000000ffffbe7224 */ /* 0x000fe400078e00d8 */
[----:B------:R-:W-:Y:S01]  /*8490*/  IMAD.MOV.U32 R191, RZ, RZ, R176 ;  /* 0x000000ffffbf7224 */ /* 0x000fe200078e00b0 */
[----:B------:R4:W-:Y:S01]  /*84a0*/  STL [R1+0x84], R186 ;  /* 0x000084ba01007387 */ /* 0x0009e20000100800 */
[----:B------:R-:W-:-:S02]  /*84b0*/  IMAD.MOV.U32 R172, RZ, RZ, R193 ;  /* 0x000000ffffac7224 */ /* 0x000fc400078e00c1 */
[----:B------:R-:W-:Y:S01]  /*84c0*/  IMAD.WIDE R190, R184, 0x2, R190 ;  /* 0x00000002b8be7825 */ /* 0x000fe200078e02be */
[----:B------:R1:W-:Y:S01]  /*84d0*/  STL [R1+0x14], R187 ;  /* 0x000014bb01007387 */ /* 0x0003e20000100800 */
[----:B------:R-:W-:Y:S02]  /*84e0*/  WARPGROUP.ARRIVE ;  /* 0x00000000000079c5 */ /* 0x000fe40000000000 */
[----:B0-----:R-:W-:Y:S02]  /*84f0*/  IMAD.MOV.U32 R192, RZ, RZ, R204 ;  /* 0x000000ffffc07224 */ /* 0x001fe400078e00cc */
[----:B------:R-:W-:Y:S02]  /*8500*/  IMAD.MOV.U32 R193, RZ, RZ, R175 ;  /* 0x000000ffffc17224 */ /* 0x000fe400078e00af */
[----:B----4-:R-:W-:Y:S01]  /*8510*/  IMAD.MOV.U32 R186, RZ, RZ, R226 ;  /* 0x000000ffffba7224 */ /* 0x010fe200078e00e2 */
[----:B------:R-:W-:Y:S01]  /*8520*/  HGMMA.64x256x16.F32.BF16 R24, gdesc[UR16].tnspA, R24 ;  /* 0x23e00000101879f0 */ /* 0x000fe20008701818 */
[----:B-1----:R-:W-:-:S02]  /*8530*/  IMAD.MOV.U32 R187, RZ, RZ, R0 ;  /* 0x000000ffffbb7224 */ /* 0x002fc400078e0000 */
[----:B------:R-:W-:Y:S01]  /*8540*/  IMAD.MOV.U32 R216, RZ, RZ, R190 ;  /* 0x000000ffffd87224 */ /* 0x000fe200078e00be */
[----:B------:R-:W3:Y:S01]  /*8550*/  LDL.LU R0, [R1+0xb4] ;  /* 0x0000b40001007983 */ /* 0x000ee20000300800 */
[----:B------:R-:W-:Y:S02]  /*8560*/  IMAD.MOV.U32 R176, RZ, RZ, R191 ;  /* 0x000000ffffb07224 */ /* 0x000fe400078e00bf */
[----:B------:R-:W-:Y:S01]  /*8570*/  IMAD.MOV.U32 R190, RZ, RZ, R217 ;  /* 0x000000ffffbe7224 */ /* 0x000fe200078e00d9 */
[----:B------:R-:W4:Y:S01]  /*8580*/  LDL.LU R226, [R1+0xb0] ;  /* 0x0000b00001e27983 */ /* 0x000f220000300800 */
[----:B------:R-:W-:Y:S02]  /*8590*/  IMAD.MOV.U32 R191, RZ, RZ, R177 ;  /* 0x000000ffffbf7224 */ /* 0x000fe400078e00b1 */
[----:B------:R-:W-:-:S04]  /*85a0*/  IMAD.WIDE R192, R184, 0x2, R192 ;  /* 0x00000002b8c07825 */ /* 0x000fc800078e02c0 */
[C---:B------:R-:W-:Y:S01]  /*85b0*/  IMAD.WIDE R186, R184.reuse, 0x2, R186 ;  /* 0x00000002b8ba7825 */ /* 0x040fe200078e02ba */
[----:B------:R-:W-:Y:S03]  /*85c0*/  STL [R1+0x18], R192 ;  /* 0x000018c001007387 */ /* 0x000fe60000100800 */
[----:B------:R-:W-:Y:S01]  /*85d0*/  IMAD.WIDE R190, R184, 0x2, R190 ;  /* 0x00000002b8be7825 */ /* 0x000fe200078e02be */
[----:B------:R-:W-:Y:S03]  /*85e0*/  STL [R1+0x88], R186 ;  /* 0x000088ba01007387 */ /* 0x000fe60000100800 */
[----:B------:R-:W-:Y:S01]  /*85f0*/  IMAD.MOV.U32 R217, RZ, RZ, R190 ;  /* 0x000000ffffd97224 */ /* 0x000fe200078e00be */
[----:B------:R0:W-:Y:S01]  /*8600*/  STL [R1+0x1c], R187 ;  /* 0x00001cbb01007387 */ /* 0x0001e20000100800 */
[----:B------:R-:W-:-:S02]  /*8610*/  IMAD.MOV.U32 R177, RZ, RZ, R191 ;  /* 0x000000ffffb17224 */ /* 0x000fc400078e00bf */
[----:B------:R-:W-:Y:S02]  /*8620*/  IMAD.MOV.U32 R190, RZ, RZ, R210 ;  /* 0x000000ffffbe7224 */ /* 0x000fe400078e00d2 */
[----:B------:R-:W-:Y:S02]  /*8630*/  IMAD.MOV.U32 R191, RZ, RZ, R206 ;  /* 0x000000ffffbf7224 */ /* 0x000fe400078e00ce */
[----:B0-----:R-:W-:Y:S02]  /*8640*/  IMAD.MOV.U32 R187, RZ, RZ, R218 ;  /* 0x000000ffffbb7224 */ /* 0x001fe400078e00da */
[----:B------:R-:W-:Y:S01]  /*8650*/  IMAD.WIDE R190, R184, 0x2, R190 ;  /* 0x00000002b8be7825 */ /* 0x000fe200078e02be */
[----:B------:R-:W-:Y:S03]  /*8660*/  HGMMA.64x256x16.F32.BF16 R24, gdesc[UR12].tnspA, R24, gsb0 ;  /* 0x23e000000c1879f0 */ /* 0x000fe60008001818 */
[----:B------:R-:W-:-:S04]  /*8670*/  IMAD.MOV.U32 R186, RZ, RZ, R205 ;  /* 0x000000ffffba7224 */ /* 0x000fc800078e00cd */
[----:B------:R-:W-:-:S04]  /*8680*/  IMAD.WIDE R186, R184, 0x2, R186 ;  /* 0x00000002b8ba7825 */ /* 0x000fc800078e02ba */
[----:B------:R-:W-:Y:S01]  /*8690*/  IMAD.MOV.U32 R218, RZ, RZ, R187 ;  /* 0x000000ffffda7224 */ /* 0x000fe200078e00bb */
[----:B------:R0:W-:Y:S04]  /*86a0*/  STL [R1+0x20], R186 ;  /* 0x000020ba01007387 */ /* 0x0001e80000100800 */
[----:B------:R1:W-:Y:S04]  /*86b0*/  STL [R1+0x8c], R190 ;  /* 0x00008cbe01007387 */ /* 0x0003e80000100800 */
[----:B------:R2:W-:Y:S01]  /*86c0*/  STL [R1+0x24], R191 ;  /* 0x000024bf01007387 */ /* 0x0005e20000100800 */
[----:B0-----:R-:W-:-:S02]  /*86d0*/  IMAD.MOV.U32 R186, RZ, RZ, R212 ;  /* 0x000000ffffba7224 */ /* 0x001fc400078e00d4 */
[----:B------:R-:W-:Y:S02]  /*86e0*/  IMAD.MOV.U32 R187, RZ, RZ, R220 ;  /* 0x000000ffffbb7224 */ /* 0x000fe400078e00dc */
[----:B-1----:R-:W-:Y:S02]  /*86f0*/  IMAD.MOV.U32 R190, RZ, RZ, R189 ;  /* 0x000000ffffbe7224 */ /* 0x002fe400078e00bd */
[----:B--2---:R-:W-:Y:S02]  /*8700*/  IMAD.MOV.U32 R191, RZ, RZ, R188 ;  /* 0x000000ffffbf7224 */ /* 0x004fe400078e00bc */
[C---:B------:R-:W-:Y:S01]  /*8710*/  IMAD.WIDE R186, R184.reuse, 0x2, R186 ;  /* 0x00000002b8ba7825 */ /* 0x040fe200078e02ba */
[----:B------:R-:W2:Y:S03]  /*8720*/  LDL.LU R188, [R1+0xac] ;  /* 0x0000ac0001bc7983 */ /* 0x000ea60000300800 */
[----:B------:R-:W-:Y:S01]  /*8730*/  IMAD.WIDE R190, R184, 0x2, R190 ;  /* 0x00000002b8be7825 */ /* 0x000fe200078e02be */
[----:B------:R-:W2:Y:S04]  /*8740*/  LDL.LU R189, [R1+0xa8] ;  /* 0x0000a80001bd7983 */ /* 0x000ea80000300800 */
[----:B------:R0:W-:Y:S04]  /*8750*/  STL [R1+0x28], R186 ;  /* 0x000028ba01007387 */ /* 0x0001e80000100800 */
[----:B------:R1:W-:Y:S04]  /*8760*/  STL [R1+0x90], R190 ;  /* 0x000090be01007387 */ /* 0x0003e80000100800 */
[----:B------:R3:W-:Y:S01]  /*8770*/  STL [R1+0x2c], R191 ;  /* 0x00002cbf01007387 */ /* 0x0007e20000100800 */
[----:B0-----:R-:W-:-:S03]  /*8780*/  IMAD.MOV.U32 R186, RZ, RZ, R181 ;  /* 0x000000ffffba7224 */ /* 0x001fc600078e00b5 */
[----:B------:R-:W2:Y:S01]  /*8790*/  LDL.LU R181, [R1+0xa4] ;  /* 0x0000a40001b57983 */ /* 0x000ea20000300800 */
[----:B------:R-:W-:Y:S02]  /*87a0*/  IMAD.MOV.U32 R220, RZ, RZ, R187 ;  /* 0x000000ffffdc7224 */ /* 0x000fe400078e00bb */
[----:B------:R-:W-:Y:S02]  /*87b0*/  IMAD.MOV.U32 R187, RZ, RZ, R222 ;  /* 0x000000ffffbb7224 */ /* 0x000fe400078e00de */
[----:B-1----:R-:W-:Y:S02]  /*87c0*/  IMAD.MOV.U32 R190, RZ, RZ, R209 ;  /* 0x000000ffffbe7224 */ /* 0x002fe400078e00d1 */
[----:B---3--:R-:W-:Y:S02]  /*87d0*/  IMAD.MOV.U32 R191, RZ, RZ, R211 ;  /* 0x000000ffffbf7224 */ /* 0x008fe400078e00d3 */
[----:B------:R-:W-:-:S04]  /*87e0*/  IMAD.WIDE R186, R184, 0x2, R186 ;  /* 0x00000002b8ba7825 */ /* 0x000fc800078e02ba */
[----:B------:R-:W-:Y:S01]  /*87f0*/  IMAD.WIDE R190, R184, 0x2, R190 ;  /* 0x00000002b8be7825 */ /* 0x000fe200078e02be */
[----:B------:R0:W-:Y:S03]  /*8800*/  STL [R1+0x30], R186 ;  /* 0x000030ba01007387 */ /* 0x0001e60000100800 */
[----:B------:R-:W-:Y:S01]  /*8810*/  IMAD.MOV.U32 R222, RZ, RZ, R187 ;  /* 0x000000ffffde7224 */ /* 0x000fe200078e00bb */
[----:B------:R1:W-:Y:S04]  /*8820*/  STL [R1+0x94], R190 ;  /* 0x000094be01007387 */ /* 0x0003e80000100800 */
[----:B------:R3:W-:Y:S01]  /*8830*/  STL [R1+0x34], R191 ;  /* 0x000034bf01007387 */ /* 0x0007e20000100800 */
[----:B0-----:R-:W-:-:S02]  /*8840*/  IMAD.MOV.U32 R186, RZ, RZ, R208 ;  /* 0x000000ffffba7224 */ /* 0x001fc400078e00d0 */
[----:B------:R-:W-:Y:S02]  /*8850*/  IMAD.MOV.U32 R187, RZ, RZ, R224 ;  /* 0x000000ffffbb7224 */ /* 0x000fe400078e00e0 */
[----:B-1----:R-:W-:Y:S02]  /*8860*/  IMAD.MOV.U32 R190, RZ, RZ, R0 ;  /* 0x000000ffffbe7224 */ /* 0x002fe400078e0000 */
[----:B---3--:R-:W-:Y:S01]  /*8870*/  IMAD.MOV.U32 R191, RZ, RZ, R3 ;  /* 0x000000ffffbf7224 */ /* 0x008fe200078e0003 */
[----:B------:R-:W0:Y:S01]  /*8880*/  S2R R0, SR_TID.X ;  /* 0x0000000000007919 */ /* 0x000e220000002100 */
[----:B------:R-:W-:Y:S01]  /*8890*/  IMAD.WIDE R186, R184, 0x2, R186 ;  /* 0x00000002b8ba7825 */ /* 0x000fe200078e02ba */
[----:B------:R1:W5:Y:S03]  /*88a0*/  LDL.LU R3, [R1+0xa0] ;  /* 0x0000a00001037983 */ /* 0x0003660000300800 */
[----:B------:R-:W-:-:S02]  /*88b0*/  IMAD.MOV.U32 R175, RZ, RZ, R193 ;  /* 0x000000ffffaf7224 */ /* 0x000fc400078e00c1 */
[C---:B------:R-:W-:Y:S01]  /*88c0*/  IMAD.WIDE R190, R184.reuse, 0x2, R190 ;  /* 0x00000002b8be7825 */ /* 0x040fe200078e02be */
[----:B------:R3:W-:Y:S03]  /*88d0*/  STL [R1+0x38], R186 ;  /* 0x000038ba01007387 */ /* 0x0007e60000100800 */
[----:B------:R-:W-:Y:S02]  /*88e0*/  IMAD.MOV.U32 R192, RZ, RZ, R215 ;  /* 0x000000ffffc07224 */ /* 0x000fe400078e00d7 */
[----:B------:R-:W-:Y:S01]  /*88f0*/  IMAD.MOV.U32 R193, RZ, RZ, R178 ;  /* 0x000000ffffc17224 */ /* 0x000fe200078e00b2 */
[----:B------:R4:W-:Y:S01]  /*8900*/  STL [R1+0x98], R190 ;  /* 0x000098be01007387 */ /* 0x0009e20000100800 */
[----:B------:R-:W-:Y:S02]  /*8910*/  IMAD.MOV.U32 R224, RZ, RZ, R187 ;  /* 0x000000ffffe07224 */ /* 0x000fe400078e00bb */
[----:B------:R-:W-:Y:S01]  /*8920*/  IMAD.WIDE R192, R184, 0x2, R192 ;  /* 0x00000002b8c07825 */ /* 0x000fe200078e02c0 */
[----:B------:R1:W-:Y:S03]  /*8930*/  STL [R1+0x3c], R191 ;  /* 0x00003cbf01007387 */ /* 0x0003e60000100800 */
[----:B---3--:R-:W-:-:S02]  /*8940*/  IMAD.MOV.U32 R186, RZ, RZ, R207 ;  /* 0x000000ffffba7224 */ /* 0x008fc400078e00cf */
[----:B------:R-:W-:Y:S02]  /*8950*/  IMAD.MOV.U32 R187, RZ, RZ, R225 ;  /* 0x000000ffffbb7224 */ /* 0x000fe400078e00e1 */
[----:B----4-:R-:W-:Y:S02]  /*8960*/  IMAD.MOV.U32 R190, RZ, RZ, R213 ;  /* 0x000000ffffbe7224 */ /* 0x010fe400078e00d5 */
[----:B-1----:R-:W-:Y:S02]  /*8970*/  IMAD.MOV.U32 R191, RZ, RZ, R226 ;  /* 0x000000ffffbf7224 */ /* 0x002fe400078e00e2 */
[----:B------:R-:W-:Y:S02]  /*8980*/  IMAD.MOV.U32 R215, RZ, RZ, R192 ;  /* 0x000000ffffd77224 */ /* 0x000fe400078e00c0 */
[----:B------:R-:W-:Y:S02]  /*8990*/  IMAD.MOV.U32 R178, RZ, RZ, R193 ;  /* 0x000000ffffb27224 */ /* 0x000fe400078e00c1 */
[----:B------:R-:W-:-:S02]  /*89a0*/  IMAD.MOV.U32 R192, RZ, RZ, R219 ;  /* 0x000000ffffc07224 */ /* 0x000fc400078e00db */
[----:B------:R-:W-:Y:S02]  /*89b0*/  IMAD.MOV.U32 R193, RZ, RZ, R179 ;  /* 0x000000ffffc17224 */ /* 0x000fe400078e00b3 */
[----:B------:R-:W-:-:S04]  /*89c0*/  IMAD.WIDE R186, R184, 0x2, R186 ;  /* 0x00000002b8ba7825 */ /* 0x000fc800078e02ba */
[C---:B------:R-:W-:Y:S01]  /*89d0*/  IMAD.WIDE R190, R184.reuse, 0x2, R190 ;  /* 0x00000002b8be7825 */ /* 0x040fe200078e02be */
[----:B------:R1:W-:Y:S03]  /*89e0*/  STL [R1+0x40], R186 ;  /* 0x000040ba01007387 */ /* 0x0003e60000100800 */
[----:B------:R-:W-:Y:S01]  /*89f0*/  IMAD.WIDE R192, R184, 0x2, R192 ;  /* 0x00000002b8c07825 */ /* 0x000fe200078e02c0 */
[----:B------:R1:W-:Y:S03]  /*8a00*/  STL [R1+0x44], R190 ;  /* 0x000044be01007387 */ /* 0x0003e60000100800 */
[----:B------:R-:W-:Y:S02]  /*8a10*/  IMAD.MOV.U32 R219, RZ, RZ, R192 ;  /* 0x000000ffffdb7224 */ /* 0x000fe400078e00c0 */
[----:B------:R-:W-:-:S02]  /*8a20*/  IMAD.MOV.U32 R179, RZ, RZ, R193 ;  /* 0x000000ffffb37224 */ /* 0x000fc400078e00c1 */
[----:B------:R-:W-:Y:S02]  /*8a30*/  IMAD.MOV.U32 R192, RZ, RZ, R221 ;  /* 0x000000ffffc07224 */ /* 0x000fe400078e00dd */
[----:B------:R-:W-:Y:S02]  /*8a40*/  IMAD.MOV.U32 R193, RZ, RZ, R180 ;  /* 0x000000ffffc17224 */ /* 0x000fe400078e00b4 */
[----:B------:R-:W-:-:S04]  /*8a50*/  IMAD.WIDE R192, R184, 0x2, R192 ;  /* 0x00000002b8c07825 */ /* 0x000fc800078e02c0 */
[----:B------:R-:W-:Y:S02]  /*8a60*/  IMAD.MOV.U32 R221, RZ, RZ, R192 ;  /* 0x000000ffffdd7224 */ /* 0x000fe400078e00c0 */
[----:B------:R-:W-:Y:S02]  /*8a70*/  IMAD.MOV.U32 R180, RZ, RZ, R193 ;  /* 0x000000ffffb47224 */ /* 0x000fe400078e00c1 */
[----:B------:R-:W-:Y:S02]  /*8a80*/  IMAD.MOV.U32 R192, RZ, RZ, R223 ;  /* 0x000000ffffc07224 */ /* 0x000fe400078e00df */
[----:B------:R-:W-:Y:S01]  /*8a90*/  IMAD.MOV.U32 R193, RZ, RZ, R214 ;  /* 0x000000ffffc17224 */ /* 0x000fe200078e00d6 */
[----:B0-----:R-:W-:Y:S01]  /*8aa0*/  SHF.R.U32.HI R0, RZ, 0x6, R0 ;  /* 0x00000006ff007819 */ /* 0x001fe20000011600 */
[----:B------:R-:W-:Y:S01]  /*8ab0*/  IMAD.SHL.U32 R194, R194, 0x20, RZ ;  /* 0x00000020c2c27824 */ /* 0x000fe200078e00ff */
[----:B------:R-:W-:Y:S01]  /*8ac0*/  UIADD3 UR9, UR9, -0x20, URZ ;  /* 0xffffffe009097890 */ /* 0x000fe2000fffe03f */
[----:B------:R-:W-:Y:S01]  /*8ad0*/  IMAD.WIDE R192, R184, 0x2, R192 ;  /* 0x00000002b8c07825 */ /* 0x000fe200078e02c0 */
[----:B------:R-:W-:-:S03]  /*8ae0*/  SGXT.U32 R0, R0, 0x1 ;  /* 0x000000010000781a */ /* 0x000fc60000000000 */
[----:B------:R-:W-:-:S04]  /*8af0*/  IMAD.WIDE R10, R184, 0x2, R10 ;  /* 0x00000002b80a7825 */ /* 0x000fc800078e020a */
[----:B------:R-:W-:-:S04]  /*8b00*/  IMAD.WIDE R16, R184, 0x2, R16 ;  /* 0x00000002b8107825 */ /* 0x000fc800078e0210 */
[----:B------:R-:W-:-:S04]  /*8b10*/  IMAD.WIDE R22, R184, 0x2, R22 ;  /* 0x00000002b8167825 */ /* 0x000fc800078e0216 */
[----:B------:R-:W-:-:S04]  /*8b20*/  IMAD.WIDE R182, R184, 0x2, R182 ;  /* 0x00000002b8b67825 */ /* 0x000fc800078e02b6 */
[----:B------:R-:W-:Y:S01]  /*8b30*/  IMAD.WIDE R158, R184, 0x2, R158 ;  /* 0x00000002b89e7825 */ /* 0x000fe200078e029e */
[----:B------:R-:W-:-:S03]  /*8b40*/  WARPGROUP.DEPBAR.LE gsb0, 0x0 ;  /* 0x00008000000079c5 */ /* 0x000fc60000010000 */
[----:B------:R-:W-:-:S04]  /*8b50*/  IMAD.WIDE R164, R184, 0x2, R164 ;  /* 0x00000002b8a47825 */ /* 0x000fc800078e02a4 */
[----:B------:R-:W-:-:S04]  /*8b60*/  IMAD.WIDE R170, R184, 0x2, R170 ;  /* 0x00000002b8aa7825 */ /* 0x000fc800078e02aa */
[----:B------:R-:W-:Y:S02]  /*8b70*/  IMAD.MOV.U32 R223, RZ, RZ, R192 ;  /* 0x000000ffffdf7224 */ /* 0x000fe400078e00c0 */
[----:B------:R-:W-:Y:S02]  /*8b80*/  IMAD.MOV.U32 R214, RZ, RZ, R193 ;  /* 0x000000ffffd67224 */ /* 0x000fe400078e00c1 */
[----:B------:R-:W-:Y:S02]  /*8b90*/  IMAD.MOV.U32 R225, RZ, RZ, R187 ;  /* 0x000000ffffe17224 */ /* 0x000fe400078e00bb */
[----:B------:R-:W-:Y:S02]  /*8ba0*/  IMAD.MOV.U32 R226, RZ, RZ, R191 ;  /* 0x000000ffffe27224 */ /* 0x000fe400078e00bf */
[----:B--2---:R-:W-:-:S05]  /*8bb0*/  VIADD R181, R181, 0xffffffff ;  /* 0xffffffffb5b57836 */ /* 0x004fca0000000000 */
[----:B------:R-:W-:Y:S01]  /*8bc0*/  ISETP.NE.U32.AND P0, PT, R181, RZ, PT ;  /* 0x000000ffb500720c */ /* 0x000fe20003f05070 */
[----:B------:R-:W-:-:S12]  /*8bd0*/  IMAD.WIDE R188, R194, 0x2, R188 ;  /* 0x00000002c2bc7825 */ /* 0x000fd800078e02bc */
[----:B-1----:R-:W-:Y:S05]  /*8be0*/  @P0 BRA `(.L_x_1) ;  /* 0xffffffc400740947 */ /* 0x002fea000383ffff */
[----:B------:R-:W-:Y:S02]  /*8bf0*/  F2FP.BF16.F32.PACK_AB R67, R71, R67 ;  /* 0x000000434743723e */ /* 0x000fe400000010ff */
[----:B------:R-:W-:Y:S02]  /*8c00*/  F2FP.BF16.F32.PACK_AB R66, R70, R66 ;  /* 0x000000424642723e */ /* 0x000fe400000010ff */
[----:B------:R-:W-:Y:S02]  /*8c10*/  F2FP.BF16.F32.PACK_AB R65, R69, R65 ;  /* 0x000000414541723e */ /* 0x000fe400000010ff */
[----:B------:R-:W-:Y:S02]  /*8c20*/  F2FP.BF16.F32.PACK_AB R64, R68, R64 ;  /* 0x000000404440723e */ /* 0x000fe400000010ff */
[----:B------:R-:W-:Y:S02]  /*8c30*/  F2FP.BF16.F32.PACK_AB R59, R63, R59 ;  /* 0x0000003b3f3b723e */ /* 0x000fe400000010ff */
[----:B------:R-:W-:-:S02]  /*8c40*/  F2FP.BF16.F32.PACK_AB R58, R62, R58 ;  /* 0x0000003a3e3a723e */ /* 0x000fc400000010ff */
        /* <DEDUP_REMOVED lines=57> */
[----:B------:R-:W-:-:S07]  /*8fe0*/  F2FP.BF16.F32.PACK_AB R68, R28, R24 ;  /* 0x000000181c44723e */ /* 0x000fce00000010ff */
.L_x_0:
[----:B------:R-:W1:Y:S01]  /*8ff0*/  S2R R4, SR_TID.X ;  /* 0x0000000000047919 */ /* 0x000e620000002100 */
[C-C-:B-----5:R-:W-:Y:S01]  /*9000*/  LOP3.LUT R86, R3.reuse, 0xfe, R0.reuse, 0xfe, !PT ;  /* 0x000000fe03567812 */ /* 0x160fe200078efe00 */
[----:B------:R-:W-:Y:S01]  /*9010*/  ULDC.64 UR4, c[0x0][0x228] ;  /* 0x00008a0000047ab9 */ /* 0x000fe20000000a00 */
[C---:B------:R-:W-:Y:S01]  /*9020*/  LOP3.LUT R111, R3.reuse, R0, RZ, 0xfc, !PT ;  /* 0x00000000036f7212 */ /* 0x040fe200078efcff */
[----:B------:R-:W2:Y:S01]  /*9030*/  LDL.LU R208, [R1+0x9c] ;  /* 0x00009c0001d07983 */ /* 0x000ea20000300800 */
[C-C-:B------:R-:W-:Y:S01]  /*9040*/  LOP3.LUT R209, R3.reuse, 0x2, R0.reuse, 0xfe, !PT ;  /* 0x0000000203d17812 */ /* 0x140fe200078efe00 */
[----:B------:R-:W3:Y:S01]  /*9050*/  LDC R202, c[0x0][0x248] ;  /* 0x00009200ffca7b82 */ /* 0x000ee20000000800 */
[C-C-:B------:R-:W-:Y:S01]  /*9060*/  LOP3.LUT R109, R3.reuse, 0x4, R0.reuse, 0xfe, !PT ;  /* 0x00000004036d7812 */ /* 0x140fe200078efe00 */
[----:B------:R-:W-:Y:S01]  /*9070*/  ULDC UR6, c[0x0][0x22c] ;  /* 0x00008b0000067ab9 */ /* 0x000fe20000000800 */
[C-C-:B------:R-:W-:Y:S01]  /*9080*/  LOP3.LUT R201, R3.reuse, 0x6, R0.reuse, 0xfe, !PT ;  /* 0x0000000603c97812 */ /* 0x140fe200078efe00 */
[----:B------:R-:W-:Y:S01]  /*9090*/  ULDC UR7, c[0x0][0x22c] ;  /* 0x00008b0000077ab9 */ /* 0x000fe20000000800 */
[----:B------:R-:W-:-:S02]  /*90a0*/  LOP3.LUT R200, R3, 0x8, R0, 0xfe, !PT ;  /* 0x0000000803c87812 */ /* 0x000fc400078efe00 */
[C-C-:B------:R-:W-:Y:S02]  /*90b0*/  LOP3.LUT R196, R3.reuse, 0xa, R0.reuse, 0xfe, !PT ;  /* 0x0000000a03c47812 */ /* 0x140fe400078efe00 */
[C-C-:B------:R-:W-:Y:S02]  /*90c0*/  LOP3.LUT R197, R3.reuse, 0xc, R0.reuse, 0xfe, !PT ;  /* 0x0000000c03c57812 */ /* 0x140fe400078efe00 */
[C-C-:B------:R-:W-:Y:S02]  /*90d0*/  LOP3.LUT R193, R3.reuse, 0xe, R0.reuse, 0xfe, !PT ;  /* 0x0000000e03c17812 */ /* 0x140fe400078efe00 */
[----:B------:R-:W-:Y:S01]  /*90e0*/  LOP3.LUT R192, R3, 0x10, R0, 0xfe, !PT ;  /* 0x0000001003c07812 */ /* 0x000fe200078efe00 */
[C---:B-1----:R-:W-:Y:S02]  /*90f0*/  IMAD.SHL.U32 R2, R4.reuse, 0x80, RZ ;  /* 0x0000008004027824 */ /* 0x042fe400078e00ff */
[C---:B------:R-:W-:Y:S02]  /*9100*/  IMAD.SHL.U32 R207, R4.reuse, 0x10, RZ ;  /* 0x0000001004cf7824 */ /* 0x040fe400078e00ff */
[----:B------:R-:W-:Y:S01]  /*9110*/  IMAD.SHL.U32 R84, R4, 0x8, RZ ;  /* 0x0000000804547824 */ /* 0x000fe200078e00ff */
[----:B------:R-:W-:-:S02]  /*9120*/  LOP3.LUT R5, R2, 0x400, RZ, 0xc0, !PT ;  /* 0x0000040002057812 */ /* 0x000fc400078ec0ff */
[----:B------:R-:W-:Y:S02]  /*9130*/  LOP3.LUT R2, R207, 0x70, RZ, 0xc0, !PT ;  /* 0x00000070cf027812 */ /* 0x000fe400078ec0ff */
[----:B------:R-:W-:Y:S02]  /*9140*/  LOP3.LUT R84, R84, 0x380, RZ, 0xc0, !PT ;  /* 0x0000038054547812 */ /* 0x000fe400078ec0ff */
[----:B------:R-:W-:Y:S02]  /*9150*/  IADD3 R85, R5, UR8, R2 ;  /* 0x0000000805557c10 */ /* 0x000fe4000fffe002 */
[C-C-:B------:R-:W-:Y:S02]  /*9160*/  LOP3.LUT R189, R3.reuse, 0x12, R0.reuse, 0xfe, !PT ;  /* 0x0000001203bd7812 */ /* 0x140fe400078efe00 */
[C-C-:B------:R-:W-:Y:S02]  /*9170*/  LOP3.LUT R188, R3.reuse, 0x14, R0.reuse, 0xfe, !PT ;  /* 0x0000001403bc7812 */ /* 0x140fe400078efe00 */
[----:B------:R-:W-:-:S02]  /*9180*/  LOP3.LUT R184, R3, 0x16, R0, 0xfe, !PT ;  /* 0x0000001603b87812 */ /* 0x000fc400078efe00 */
[C-C-:B------:R-:W-:Y:S02]  /*9190*/  LOP3.LUT R185, R3.reuse, 0x18, R0.reuse, 0xfe, !PT ;  /* 0x0000001803b97812 */ /* 0x140fe400078efe00 */
[C-C-:B------:R-:W-:Y:S02]  /*91a0*/  LOP3.LUT R181, R3.reuse, 0x1a, R0.reuse, 0xfe, !PT ;  /* 0x0000001a03b57812 */ /* 0x140fe400078efe00 */
[C-C-:B------:R-:W-:Y:S02]  /*91b0*/  LOP3.LUT R4, R3.reuse, 0x1c, R0.reuse, 0xfe, !PT ;  /* 0x0000001c03047812 */ /* 0x140fe400078efe00 */
        /* <DEDUP_REMOVED lines=19> */
[C-C-:B0-----:R-:W-:Y:S02]  /*92f0*/  LOP3.LUT R22, R3.reuse, 0x44, R0.reuse, 0xfe, !PT ;  /* 0x0000004403167812 */ /* 0x141fe400078efe00 */
        /* <DEDUP_REMOVED lines=91> */
[----:B------:R-:W-:Y:S01]  /*98b0*/  LOP3.LUT R0, R3, 0xfc, R0, 0xfe, !PT ;  /* 0x000000fc03007812 */ /* 0x000fe200078efe00 */
[----:B------:R-:W-:Y:S01]  /*98c0*/  IMAD.IADD R3, R84, 0x1, R85 ;  /* 0x0000000154037824 */ /* 0x000fe200078e0255 */
[----:B------:R-:W-:Y:S01]  /*98d0*/  BAR.SYNC.DEFER_BLOCKING 0x0 ;  /* 0x0000000000007b1d */ /* 0x000fe20000010000 */
[----:B------:R-:W-:-:S05]  /*98e0*/  LOP3.LUT R207, R207, 0x7f0, RZ, 0xc0, !PT ;  /* 0x000007f0cfcf7812 */ /* 0x000fca00078ec0ff */
[----:B------:R-:W-:Y:S02]  /*98f0*/  STSM.16.M88.4 [R3], R68 ;  /* 0x0000004403007844 */ /* 0x000fe40000000200 */
[----:B------:R-:W-:Y:S06]  /*9900*/  BAR.SYNC.DEFER_BLOCKING 0x0 ;  /* 0x0000000000007b1d */ /* 0x000fec0000010000 */
[----:B------:R-:W0:Y:S02]  /*9910*/  LDS.128 R68, [R207+UR8] ;  /* 0x00000008cf447984 */ /* 0x000e240008000c00 */
[----:B------:R-:W-:Y:S06]  /*9920*/  BAR.SYNC.DEFER_BLOCKING 0x0 ;  /* 0x0000000000007b1d */ /* 0x000fec0000010000 */
[----:B------:R-:W-:Y:S02]  /*9930*/  STSM.16.M88.4 [R3], R60 ;  /* 0x0000003c03007844 */ /* 0x000fe40000000200 */
[----:B------:R-:W-:Y:S06]  /*9940*/  BAR.SYNC.DEFER_BLOCKING 0x0 ;  /* 0x0000000000007b1d */ /* 0x000fec0000010000 */
[----:B------:R-:W1:Y:S02]  /*9950*/  LDS.128 R60, [R207+UR8] ;  /* 0x00000008cf3c7984 */ /* 0x000e640008000c00 */
[----:B------:R-:W-:Y:S06]  /*9960*/  BAR.SYNC.DEFER_BLOCKING 0x0 ;  /* 0x0000000000007b1d */ /* 0x000fec0000010000 */
[----:B------:R-:W-:Y:S02]  /*9970*/  STSM.16.M88.4 [R3], R52 ;  /* 0x0000003403007844 */ /* 0x000fe40000000200 */
[----:B------:R-:W-:Y:S06]  /*9980*/  BAR.SYNC.DEFER_BLOCKING 0x0 ;  /* 0x0000000000007b1d */ /* 0x000fec0000010000 */
[----:B------:R-:W4:Y:S02]  /*9990*/  LDS.128 R52, [R207+UR8] ;  /* 0x00000008cf347984 */ /* 0x000f240008000c00 */
        /* <DEDUP_REMOVED lines=20> */
[----:B------:R-:W-:Y:S01]  /*9ae0*/  BAR.SYNC.DEFER_BLOCKING 0x0 ;  /* 0x0000000000007b1d */ /* 0x000fe20000010000 */
[----:B--2---:R-:W-:-:S05]  /*9af0*/  ISETP.GE.AND P0, PT, R208, UR4, PT ;  /* 0x00000004d0007c0c */ /* 0x004fca000bf06270 */
[----:B------:R-:W-:Y:S01]  /*9b00*/  ULDC UR4, c[0x0][0x22c] ;  /* 0x00008b0000047ab9 */ /* 0x000fe20000000800 */
[----:B------:R-:W-:Y:S01]  /*9b10*/  STSM.16.M88.4 [R3], R88 ;  /* 0x0000005803007844 */ /* 0x000fe20000000200 */
[----:B------:R-:W-:Y:S01]  /*9b20*/  BAR.SYNC.DEFER_BLOCKING 0x0 ;  /* 0x0000000000007b1d */ /* 0x000fe20000010000 */
[----:B------:R-:W-:-:S05]  /*9b30*/  ISETP.LT.AND P1, PT, R86, UR4, !P0 ;  /* 0x0000000456007c0c */ /* 0x000fca000c721270 */
[----:B------:R-:W-:Y:S01]  /*9b40*/  ULDC UR4, c[0x0][0x244] ;  /* 0x0000910000047ab9 */ /* 0x000fe20000000800 */
[----:B------:R-:W2:Y:S01]  /*9b50*/  LDS.128 R84, [R207+UR8] ;  /* 0x00000008cf547984 */ /* 0x000ea20008000c00 */
[----:B------:R-:W-:Y:S06]  /*9b60*/  BAR.SYNC.DEFER_BLOCKING 0x0 ;  /* 0x0000000000007b1d */ /* 0x000fec0000010000 */
[----:B------:R-:W-:Y:S02]  /*9b70*/  STSM.16.M88.4 [R3], R96 ;  /* 0x0000006003007844 */ /* 0x000fe40000000200 */
[----:B------:R-:W-:Y:S06]  /*9b80*/  BAR.SYNC.DEFER_BLOCKING 0x0 ;  /* 0x0000000000007b1d */ /* 0x000fec0000010000 */
[----:B------:R-:W2:Y:S02]  /*9b90*/  LDS.128 R88, [R207+UR8] ;  /* 0x00000008cf587984 */ /* 0x000ea40008000c00 */
[----:B------:R-:W-:Y:S06]  /*9ba0*/  BAR.SYNC.DEFER_BLOCKING 0x0 ;  /* 0x0000000000007b1d */ /* 0x000fec0000010000 */
[----:B------:R3:W-:Y:S02]  /*9bb0*/  STSM.16.M88.4 [R3], R104 ;  /* 0x0000006803007844 */ /* 0x0007e40000000200 */
[----:B------:R-:W-:Y:S06]  /*9bc0*/  BAR.SYNC.DEFER_BLOCKING 0x0 ;  /* 0x0000000000007b1d */ /* 0x000fec0000010000 */
[----:B------:R-:W2:Y:S02]  /*9bd0*/  LDS.128 R92, [R207+UR8] ;  /* 0x00000008cf5c7984 */ /* 0x000ea40008000c00 */
        /* <DEDUP_REMOVED lines=8> */
[----:B------:R-:W-:Y:S01]  /*9c60*/  BAR.SYNC.DEFER_BLOCKING 0x0 ;  /* 0x0000000000007b1d */ /* 0x000fe20000010000 */
[----:B---3--:R-:W-:Y:S01]  /*9c70*/  IMAD R104, R208, UR4, RZ ;  /* 0x00000004d0687c24 */ /* 0x008fe2000f8e02ff */
[----:B------:R-:W-:-:S04]  /*9c80*/  ISETP.LT.AND P3, PT, R111, UR5, !P0 ;  /* 0x000000056f007c0c */ /* 0x000fc8000c761270 */
[----:B------:R-:W-:Y:S01]  /*9c90*/  ULDC.64 UR4, c[0x0][0x220] ;  /* 0x0000880000047ab9 */ /* 0x000fe20000000a00 */
[----:B------:R-:W-:Y:S01]  /*9ca0*/  STSM.16.M88.4 [R3], R128 ;  /* 0x0000008003007844 */ /* 0x000fe20000000200 */
[----:B------:R-:W-:Y:S01]  /*9cb0*/  BAR.SYNC.DEFER_BLOCKING 0x0 ;  /* 0x0000000000007b1d */ /* 0x000fe20000010000 */
[----:B0-----:R-:W-:-:S04]  /*9cc0*/  LEA R123, P4, R104, UR4, 0x1 ;  /* 0x00000004687b7c11 */ /* 0x001fc8000f8808ff */
[----:B------:R-:W-:Y:S01]  /*9cd0*/  LEA.HI.X.SX32 R122, R104, UR5, 0x1, P4 ;  /* 0x00000005687a7c11 */ /* 0x000fe2000a0f0eff */
[CC--:B------:R-:W-:Y:S01]  /*9ce0*/  IMAD R108, R209.reuse, R202.reuse, RZ ;  /* 0x000000cad16c7224 */ /* 0x0c0fe200078e02ff */
[----:B------:R-:W-:Y:S01]  /*9cf0*/  ISETP.LT.AND P2, PT, R209, UR6, !P0 ;  /* 0x00000006d1007c0c */ /* 0x000fe2000c741270 */
[----:B------:R-:W-:Y:S01]  /*9d00*/  IMAD R121, R109, R202, RZ ;  /* 0x000000ca6d797224 */ /* 0x000fe200078e02ff */
[----:B------:R-:W-:Y:S01]  /*9d10*/  ULDC UR4, c[0x0][0x22c] ;  /* 0x00008b0000047ab9 */ /* 0x000fe20000000800 */
[----:B------:R-:W-:Y:S01]  /*9d20*/  ULDC UR5, c[0x0][0x22c] ;  /* 0x00008b0000057ab9 */ /* 0x000fe20000000800 */
[----:B------:R-:W0:Y:S01]  /*9d30*/  LDS.128 R104, [R207+UR8] ;  /* 0x00000008cf687984 */ /* 0x000e220008000c00 */
[----:B------:R-:W-:Y:S01]  /*9d40*/  BAR.SYNC.DEFER_BLOCKING 0x0 ;  /* 0x0000000000007b1d */ /* 0x000fe20000010000 */
[----:B------:R-:W-:-:S05]  /*9d50*/  LEA R112, P6, R108, R123, 0x1 ;  /* 0x0000007b6c707211 */ /* 0x000fca00078c08ff */
[----:B------:R-:W-:Y:S01]  /*9d60*/  STSM.16.M88.4 [R3], R136 ;  /* 0x0000008803007844 */ /* 0x000fe20000000200 */
[----:B------:R-:W-:Y:S01]  /*9d70*/  IMAD R209, R111, R202, RZ ;  /* 0x000000ca6fd17224 */ /* 0x000fe200078e02ff */
[----:B------:R-:W-:Y:S01]  /*9d80*/  BAR.SYNC.DEFER_BLOCKING 0x0 ;  /* 0x0000000000007b1d */ /* 0x000fe20000010000 */
[----:B------:R-:W-:Y:S02]  /*9d90*/  ISETP.LT.AND P4, PT, R109, UR7, !P0 ;  /* 0x000000076d007c0c */ /* 0x000fe4000c781270 */
[----:B------:R-:W-:-:S03]  /*9da0*/  LEA.HI.X.SX32 R113, R108, R122, 0x1, P6 ;  /* 0x0000007a6c717211 */ /* 0x000fc600030f0eff */
[----:B------:R-:W3:Y:S02]  /*9db0*/  LDS.128 R108, [R207+UR8] ;  /* 0x00000008cf6c7984 */ /* 0x000ee40008000c00 */
[----:B------:R-:W-:Y:S01]  /*9dc0*/  BAR.SYNC.DEFER_BLOCKING 0x0 ;  /* 0x0000000000007b1d */ /* 0x000fe20000010000 */
[-C--:B------:R-:W-:Y:S02]  /*9dd0*/  LEA R114, P5, R209, R123.reuse, 0x1 ;  /* 0x0000007bd1727211 */ /* 0x080fe400078a08ff */
[----:B------:R-:W-:-:S03]  /*9de0*/  LEA R120, P6, R121, R123, 0x1 ;  /* 0x0000007b79787211 */ /* 0x000fc600078c08ff */
[----:B------:R1:W-:Y:S01]  /*9df0*/  STSM.16.M88.4 [R3], R144 ;  /* 0x0000009003007844 */ /* 0x0003e20000000200 */
[-C--:B------:R-:W-:Y:S01]  /*9e00*/  LEA.HI.X.SX32 R115, R209, R122.reuse, 0x1, P5 ;  /* 0x0000007ad1737211 */ /* 0x080fe200028f0eff */
[----:B------:R-:W-:Y:S01]  /*9e10*/  BAR.SYNC.DEFER_BLOCKING 0x0 ;  /* 0x0000000000007b1d */ /* 0x000fe20000010000 */
[----:B------:R-:W-:Y:S02]  /*9e20*/  LEA.HI.X.SX32 R121, R121, R122, 0x1, P6 ;  /* 0x0000007a79797211 */ /* 0x000fe400030f0eff */
[C---:B------:R-:W-:Y:S01]  /*9e30*/  ISETP.LT.AND P6, PT, R201.reuse, UR4, !P0 ;  /* 0x00000004c9007c0c */ /* 0x040fe2000c7c1270 */
[-C--:B------:R-:W-:Y:S02]  /*9e40*/  IMAD R201, R201, R202.reuse, RZ ;  /* 0x000000cac9c97224 */ /* 0x080fe400078e02ff */
[----:B------:R-:W-:Y:S01]  /*9e50*/  ULDC UR4, c[0x0][0x22c] ;  /* 0x00008b0000047ab9 */ /* 0x000fe20000000800 */
[----:B-1----:R-:W-:Y:S01]  /*9e60*/  PRMT R3, R69, 0x7632, R3 ;  /* 0x0000763245037816 */ /* 0x002fe20000000003 */
[----:B------:R1:W-:Y:S04]  /*9e70*/  @P3 STG.E.U16 desc[UR10][R114.64], R68 ;  /* 0x0000004472003986 */ /* 0x0003e8000c10150a */
[----:B------:R4:W-:Y:S04]  /*9e80*/  @P2 STG.E.U16 desc[UR10][R112.64], R69 ;  /* 0x0000004570002986 */ /* 0x0009e8000c10150a */
[----:B------:R2:W-:Y:S01]  /*9e90*/  @P4 STG.E.U16 desc[UR10][R120.64], R70 ;  /* 0x0000004678004986 */ /* 0x0005e2000c10150a */
[C---:B------:R-:W-:Y:S01]  /*9ea0*/  ISETP.LT.AND P4, PT, R200.reuse, UR5, !P0 ;  /* 0x00000005c8007c0c */ /* 0x040fe2000c781270 */
[----:B------:R-:W-:Y:S01]  /*9eb0*/  IMAD R200, R200, R202, RZ ;  /* 0x000000cac8c87224 */ /* 0x000fe200078e02ff */
[----:B-1----:R-:W-:Y:S01]  /*9ec0*/  PRMT R115, R68, 0x7632, R115 ;  /* 0x0000763244737816 */ /* 0x002fe20000000073 */
[----:B------:R-:W-:Y:S01]  /*9ed0*/  ULDC UR5, c[0x0][0x22c] ;  /* 0x00008b0000057ab9 */ /* 0x000fe20000000800 */
[----:B------:R-:W-:-:S02]  /*9ee0*/  LEA R68, P2, R201, R123, 0x1 ;  /* 0x0000007bc9447211 */ /* 0x000fc400078408ff */
[-C--:B----4-:R-:W-:Y:S02]  /*9ef0*/  LEA R112, P5, R200, R123.reuse, 0x1 ;  /* 0x0000007bc8707211 */ /* 0x090fe400078a08ff */
[----:B------:R-:W-:Y:S02]  /*9f00*/  LEA.HI.X.SX32 R69, R201, R122, 0x1, P2 ;  /* 0x0000007ac9457211 */ /* 0x000fe400010f0eff */
[C---:B------:R-:W-:Y:S01]  /*9f10*/  ISETP.LT.AND P3, PT, R196.reuse, UR4, !P0 ;  /* 0x00000004c4007c0c */ /* 0x040fe2000c761270 */
[----:B------:R-:W-:Y:S01]  /*9f20*/  IMAD R196, R196, R202, RZ ;  /* 0x000000cac4c47224 */ /* 0x000fe200078e02ff */
[----:B------:R-:W-:Y:S01]  /*9f30*/  LEA.HI.X.SX32 R113, R200, R122, 0x1, P5 ;  /* 0x0000007ac8717211 */ /* 0x000fe200028f0eff */
[----:B------:R1:W-:Y:S01]  /*9f40*/  @P6 STG.E.U16 desc[UR10][R68.64], R71 ;  /* 0x0000004744006986 */ /* 0x0003e2000c10150a */
[C---:B------:R-:W-:Y:S01]  /*9f50*/  ISETP.LT.AND P2, PT, R197.reuse, UR5, !P0 ;  /* 0x00000005c5007c0c */ /* 0x040fe2000c741270 */
[-C--:B------:R-:W-:Y:S01]  /*9f60*/  IMAD R197, R197, R202.reuse, RZ ;  /* 0x000000cac5c57224 */ /* 0x080fe200078e02ff */
[----:B------:R-:W-:Y:S01]  /*9f70*/  ULDC UR4, c[0x0][0x22c] ;  /* 0x00008b0000047ab9 */ /* 0x000fe20000000800 */
[----:B------:R-:W-:Y:S01]  /*9f80*/  PRMT R114, R70, 0x7632, R114 ;  /* 0x0000763246727816 */ /* 0x000fe20000000072 */
[----:B------:R-:W-:Y:S01]  /*9f90*/  @P4 STG.E.U16 desc[UR10][R112.64], R115 ;  /* 0x0000007370004986 */ /* 0x000fe2000c10150a */
[C---:B------:R-:W-:Y:S01]  /*9fa0*/  ISETP.LT.AND P4, PT, R193.reuse, UR4, !P0 ;  /* 0x00000004c1007c0c */ /* 0x040fe2000c781270 */
[----:B------:R-:W-:Y:S01]  /*9fb0*/  IMAD R193, R193, R202, RZ ;  /* 0x000000cac1c17224 */ /* 0x000fe200078e02ff */
[-C--:B--2---:R-:W-:Y:S01]  /*9fc0*/  LEA R70, P6, R197, R123.reuse, 0x1 ;  /* 0x0000007bc5467211 */ /* 0x084fe200078c08ff */
[----:B------:R-:W-:Y:S01]  /*9fd0*/  ULDC UR5, c[0x0][0x22c] ;  /* 0x00008b0000057ab9 */ /* 0x000fe20000000800 */
[----:B------:R-:W-:Y:S01]  /*9fe0*/  PRMT R120, R71, 0x7632, R120 ;  /* 0x0000763247787816 */ /* 0x000fe20000000078 */
[----:B------:R-:W-:Y:S01]  /*9ff0*/  ULDC UR4, c[0x0][0x22c] ;  /* 0x00008b0000047ab9 */ /* 0x000fe20000000800 */
[----:B-1----:R-:W-:-:S04]  /*a000*/  LEA R68, P5, R196, R123, 0x1 ;  /* 0x0000007bc4447211 */ /* 0x002fc800078a08ff */
[-C--:B------:R-:W-:Y:S02]  /*a010*/  LEA.HI.X.SX32 R69, R196, R122.reuse, 0x1, P5 ;  /* 0x0000007ac4457211 */ /* 0x080fe400028f0eff */
[----:B------:R-:W-:-:S03]  /*a020*/  LEA.HI.X.SX32 R71, R197, R122, 0x1, P6 ;  /* 0x0000007ac5477211 */ /* 0x000fc600030f0eff */
[----:B------:R1:W-:Y:S01]  /*a030*/  @P3 STG.E.U16 desc[UR10][R68.64], R3 ;  /* 0x0000000344003986 */ /* 0x0003e2000c10150a */
[C---:B------:R-:W-:Y:S01]  /*a040*/  ISETP.LT.AND P3, PT, R192.reuse, UR5, !P0 ;  /* 0x00000005c0007c0c */ /* 0x040fe2000c761270 */
[-C--:B------:R-:W-:Y:S01]  /*a050*/  IMAD R192, R192, R202.reuse, RZ ;  /* 0x000000cac0c07224 */ /* 0x080fe200078e02ff */
[----:B------:R-:W-:Y:S01]  /*a060*/  ULDC UR5, c[0x0][0x22c] ;  /* 0x00008b0000057ab9 */ /* 0x000fe20000000800 */
[----:B------:R2:W-:Y:S01]  /*a070*/  @P2 STG.E.U16 desc[UR10][R70.64], R114 ;  /* 0x0000007246002986 */ /* 0x0005e2000c10150a */
[C---:B------:R-:W-:Y:S01]  /*a080*/  ISETP.LT.AND P2, PT, R189.reuse, UR4, !P0 ;  /* 0x00000004bd007c0c */ /* 0x040fe2000c741270 */
[----:B------:R-:W-:Y:S01]  /*a090*/  IMAD R189, R189, R202, RZ ;  /* 0x000000cabdbd7224 */ /* 0x000fe200078e02ff */
[----:B------:R-:W-:Y:S01]  /*a0a0*/  ULDC UR4, c[0x0][0x22c] ;  /* 0x00008b0000047ab9 */ /* 0x000fe20000000800 */
[----:B-1----:R-:W-:-:S04]  /*a0b0*/  LEA R68, P5, R193, R123, 0x1 ;  /* 0x0000007bc1447211 */ /* 0x002fc800078a08ff */
[----:B------:R-:W-:Y:S02]  /*a0c0*/  LEA.HI.X.SX32 R69, R193, R122, 0x1, P5 ;  /* 0x0000007ac1457211 */ /* 0x000fe400028f0eff */
[----:B--2---:R-:W-:-:S03]  /*a0d0*/  LEA R70, P6, R192, R123, 0x1 ;  /* 0x0000007bc0467211 */ /* 0x004fc600078c08ff */
[----:B------:R1:W-:Y:S01]  /*a0e0*/  @P4 STG.E.U16 desc[UR10][R68.64], R120 ;  /* 0x0000007844004986 */ /* 0x0003e2000c10150a */
[----:B------:R-:W-:Y:S02]  /*a0f0*/  LEA.HI.X.SX32 R71, R192, R122, 0x1, P6 ;  /* 0x0000007ac0477211 */ /* 0x000fe400030f0eff */
[C---:B------:R-:W-:Y:S01]  /*a100*/  ISETP.LT.AND P4, PT, R188.reuse, UR5, !P0 ;  /* 0x00000005bc007c0c */ /* 0x040fe2000c781270 */
[----:B------:R-:W-:Y:S01]  /*a110*/  IMAD R188, R188, R202, RZ ;  /* 0x000000cabcbc7224 */ /* 0x000fe200078e02ff */
[----:B------:R-:W-:Y:S01]  /*a120*/  ULDC UR5, c[0x0][0x22c] ;  /* 0x00008b0000057ab9 */ /* 0x000fe20000000800 */
[----:B------:R2:W-:Y:S01]  /*a130*/  @P3 STG.E.U16 desc[UR10][R70.64], R60 ;  /* 0x0000003c46003986 */ /* 0x0005e2000c10150a */
[----:B-1----:R-:W-:-:S04]  /*a140*/  LEA R68, P5, R189, R123, 0x1 ;  /* 0x0000007bbd447211 */ /* 0x002fc800078a08ff */
[----:B------:R-:W-:Y:S02]  /*a150*/  LEA.HI.X.SX32 R69, R189, R122, 0x1, P5 ;  /* 0x0000007abd457211 */ /* 0x000fe400028f0eff */
[-C--:B--2---:R-:W-:Y:S02]  /*a160*/  LEA R70, P6, R188, R123.reuse, 0x1 ;  /* 0x0000007bbc467211 */ /* 0x084fe400078c08ff */
[C---:B------:R-:W-:Y:S01]  /*a170*/  ISETP.LT.AND P3, PT, R184.reuse, UR4, !P0 ;  /* 0x00000004b8007c0c */ /* 0x040fe2000c761270 */
[----:B------:R-:W-:Y:S01]  /*a180*/  IMAD R184, R184, R202, RZ ;  /* 0x000000cab8b87224 */ /* 0x000fe200078e02ff */
[----:B------:R1:W-:Y:S01]  /*a190*/  @P2 STG.E.U16 desc[UR10][R68.64], R61 ;  /* 0x0000003d44002986 */ /* 0x0003e2000c10150a */
[----:B------:R-:W-:Y:S01]  /*a1a0*/  LEA.HI.X.SX32 R71, R188, R122, 0x1, P6 ;  /* 0x0000007abc477211 */ /* 0x000fe200030f0eff */
[----:B------:R-:W-:Y:S01]  /*a1b0*/  ULDC UR4, c[0x0][0x22c] ;  /* 0x00008b0000047ab9 */ /* 0x000fe20000000800 */
[C---:B------:R-:W-:Y:S01]  /*a1c0*/  ISETP.LT.AND P2, PT, R185.reuse, UR5, !P0 ;  /* 0x00000005b9007c0c */ /* 0x040fe2000c741270 */
[----:B------:R-:W-:Y:S01]  /*a1d0*/  IMAD R185, R185, R202, RZ ;  /* 0x000000cab9b97224 */ /* 0x000fe200078e02ff */
[----:B------:R-:W-:Y:S01]  /*a1e0*/  PRMT R3, R60, 0x7632, R3 ;  /* 0x000076323c037816 */ /* 0x000fe20000000003 */
[----:B------:R2:W-:Y:S01]  /*a1f0*/  @P4 STG.E.U16 desc[UR10][R70.64], R62 ;  /* 0x0000003e46004986 */ /* 0x0005e2000c10150a */
[----:B------:R-:W-:Y:S01]  /*a200*/  ULDC UR5, c[0x0][0x22c] ;  /* 0x00008b0000057ab9 */ /* 0x000fe20000000800 */
[----:B-1----:R-:W-:-:S04]  /*a210*/  LEA R68, P5, R184, R123, 0x1 ;  /* 0x0000007bb8447211 */ /* 0x002fc800078a08ff */
[-C--:B------:R-:W-:Y:S02]  /*a220*/  LEA.HI.X.SX32 R69, R184, R122.reuse, 0x1, P5 ;  /* 0x0000007ab8457211 */ /* 0x080fe400028f0eff */
[C---:B--2---:R-:W-:Y:S02]  /*a230*/  LEA R70, P4, R185.reuse, R123, 0x1 ;  /* 0x0000007bb9467211 */ /* 0x044fe400078808ff */
[----:B------:R-:W-:Y:S01]  /*a240*/  ISETP.LT.AND P5, PT, R180, UR4, !P0 ;  /* 0x00000004b4007c0c */ /* 0x000fe2000c7a1270 */
[----:B------:R-:W-:Y:S01]  /*a250*/  ULDC UR4, c[0x0][0x22c] ;  /* 0x00008b0000047ab9 */ /* 0x000fe20000000800 */
[----:B------:R-:W-:Y:S02]  /*a260*/  LEA.HI.X.SX32 R71, R185, R122, 0x1, P4 ;  /* 0x0000007ab9477211 */ /* 0x000fe400020f0eff */
[C---:B------:R-:W-:Y:S01]  /*a270*/  ISETP.LT.AND P4, PT, R181.reuse, UR4, !P0 ;  /* 0x00000004b5007c0c */ /* 0x040fe2000c781270 */
[----:B------:R-:W-:Y:S01]  /*a280*/  IMAD R181, R181, R202, RZ ;  /* 0x000000cab5b57224 */ /* 0x000fe200078e02ff */
[----:B------:R1:W-:Y:S01]  /*a290*/  @P3 STG.E.U16 desc[UR10][R68.64], R63 ;  /* 0x0000003f44003986 */ /* 0x0003e2000c10150a */
[----:B------:R-:W-:-:S03]  /*a2a0*/  ULDC UR4, c[0x0][0x22c] ;  /* 0x00008b0000047ab9 */ /* 0x000fc60000000800 */
[----:B------:R2:W-:Y:S01]  /*a2b0*/  @P2 STG.E.U16 desc[UR10][R70.64], R3 ;  /* 0x0000000346002986 */ /* 0x0005e2000c10150a */
[-C--:B------:R-:W-:Y:S02]  /*a2c0*/  LEA R60, P3, R181, R123.reuse, 0x1 ;  /* 0x0000007bb53c7211 */ /* 0x080fe400078608ff */
[C---:B------:R-:W-:Y:S01]  /*a2d0*/  ISETP.LT.AND P2, PT, R4.reuse, UR4, !P0 ;  /* 0x0000000404007c0c */ /* 0x040fe2000c741270 */
[----:B------:R-:W-:Y:S01]  /*a2e0*/  IMAD R4, R4, R202, RZ ;  /* 0x000000ca04047224 */ /* 0x000fe200078e02ff */
[----:B------:R-:W-:Y:S01]  /*a2f0*/  PRMT R62, R61, 0x7632, R62 ;  /* 0x000076323d3e7816 */ /* 0x000fe2000000003e */
[----:B------:R-:W-:Y:S01]  /*a300*/  ULDC UR4, c[0x0][0x22c] ;  /* 0x00008b0000047ab9 */ /* 0x000fe20000000800 */
[----:B------:R-:W-:Y:S01]  /*a310*/  LEA.HI.X.SX32 R61, R181, R122, 0x1, P3 ;  /* 0x0000007ab53d7211 */ /* 0x000fe200018f0eff */
[C---:B-1----:R-:W-:Y:S01]  /*a320*/  IMAD R68, R2.reuse, R202, RZ ;  /* 0x000000ca02447224 */ /* 0x042fe200078e02ff */
[----:B------:R-:W-:Y:S01]  /*a330*/  ISETP.LT.AND P3, PT, R2, UR5, !P0 ;  /* 0x0000000502007c0c */ /* 0x000fe2000c761270 */
[----:B------:R-:W-:Y:S01]  /*a340*/  IMAD R209, R202, 0x20, R209 ;  /* 0x00000020cad17824 */ /* 0x000fe200078e02d1 */
[----:B------:R-:W-:-:S02]  /*a350*/  LEA R2, P6, R4, R123, 0x1 ;  /* 0x0000007b04027211 */ /* 0x000fc400078c08ff */
[----:B------:R-:W-:Y:S01]  /*a360*/  PRMT R63, R62, 0x7632, R63 ;  /* 0x000076323e3f7816 */ /* 0x000fe2000000003f */
[----:B------:R1:W-:Y:S01]  /*a370*/  @P4 STG.E.U16 desc[UR10][R60.64], R62 ;  /* 0x0000003e3c004986 */ /* 0x0003e2000c10150a */
[-C--:B--2---:R-:W-:Y:S01]  /*a380*/  LEA.HI.X.SX32 R3, R4, R122.reuse, 0x1, P6 ;  /* 0x0000007a04037211 */ /* 0x084fe200030f0eff */
[----:B------:R-:W-:Y:S01]  /*a390*/  ULDC UR5, c[0x0][0x22c] ;  /* 0x00008b0000057ab9 */ /* 0x000fe20000000800 */
[C---:B------:R-:W-:Y:S02]  /*a3a0*/  LEA R4, P6, R68.reuse, R123, 0x1 ;  /* 0x0000007b44047211 */ /* 0x040fe400078c08ff */
[----:B------:R-:W-:Y:S01]  /*a3b0*/  ISETP.LT.AND P4, PT, R5, UR4, !P0 ;  /* 0x0000000405007c0c */ /* 0x000fe2000c781270 */
[----:B------:R-:W-:Y:S01]  /*a3c0*/  ULDC UR4, c[0x0][0x22c] ;  /* 0x00008b0000047ab9 */ /* 0x000fe20000000800 */
[----:B------:R-:W-:Y:S01]  /*a3d0*/  PRMT R69, R63, 0x7632, R69 ;  /* 0x000076323f457816 */ /* 0x000fe20000000045 */
[----:B------:R2:W-:Y:S01]  /*a3e0*/  @P2 STG.E.U16 desc[UR10][R2.64], R63 ;  /* 0x0000003f02002986 */ /* 0x0005e2000c10150a */
[----:B------:R-:W-:-:S02]  /*a3f0*/  LEA.HI.X.SX32 R5, R68, R122, 0x1, P6 ;  /* 0x0000007a44057211 */ /* 0x000fc400030f0eff */
[----:B------:R-:W-:Y:S01]  /*a400*/  ISETP.LT.AND P2, PT, R6, UR4, !P0 ;  /* 0x0000000406007c0c */ /* 0x000fe2000c741270 */
[C---:B-1----:R-:W-:Y:S01]  /*a410*/  IMAD R61, R202.reuse, 0x2, R209 ;  /* 0x00000002ca3d7824 */ /* 0x042fe200078e02d1 */
[----:B------:R-:W-:Y:S01]  /*a420*/  ULDC UR4, c[0x0][0x22c] ;  /* 0x00008b0000047ab9 */ /* 0x000fe20000000800 */
[----:B------:R1:W-:Y:S01]  /*a430*/  @P3 STG.E.U16 desc[UR10][R4.64], R69 ;  /* 0x0000004504003986 */ /* 0x0003e2000c10150a */
[----:B------:R-:W-:Y:S02]  /*a440*/  ISETP.LT.AND P3, PT, R7, UR4, !P0 ;  /* 0x0000000407007c0c */ /* 0x000fe4000c761270 */
[C---:B--2---:R-:W-:Y:S01]  /*a450*/  LEA R2, P6, R209.reuse, R123, 0x1 ;  /* 0x0000007bd1027211 */ /* 0x044fe200078c08ff */
[----:B------:R-:W-:Y:S01]  /*a460*/  IMAD R7, R202, 0x2, R61 ;  /* 0x00000002ca077824 */ /* 0x000fe200078e023d */
[----:B------:R-:W-:Y:S02]  /*a470*/  ULDC UR4, c[0x0][0x22c] ;  /* 0x00008b0000047ab9 */ /* 0x000fe40000000800 */
[----:B------:R-:W-:-:S02]  /*a480*/  LEA.HI.X.SX32 R3, R209, R122, 0x1, P6 ;  /* 0x0000007ad1037211 */ /* 0x000fc400030f0eff */
[----:B-1----:R-:W-:-:S03]  /*a490*/  LEA R4, P6, R61, R123, 0x1 ;  /* 0x0000007b3d047211 */ /* 0x002fc600078c08ff */
[----:B------:R1:W-:Y:S01]  /*a4a0*/  @P5 STG.E.U16 desc[UR10][R2.64], R52 ;  /* 0x0000003402005986 */ /* 0x0003e2000c10150a */
[----:B------:R-:W-:Y:S01]  /*a4b0*/  LEA.HI.X.SX32 R5, R61, R122, 0x1, P6 ;  /* 0x0000007a3d057211 */ /* 0x000fe200030f0eff */
[----:B------:R-:W-:Y:S01]  /*a4c0*/  IMAD R61, R202, 0x2, R7 ;  /* 0x00000002ca3d7824 */ /* 0x000fe200078e0207 */
[----:B------:R-:W-:Y:S01]  /*a4d0*/  ISETP.LT.AND P5, PT, R8, UR4, !P0 ;  /* 0x0000000408007c0c */ /* 0x000fe2000c7a1270 */
[----:B------:R-:W-:Y:S02]  /*a4e0*/  ULDC UR4, c[0x0][0x22c] ;  /* 0x00008b0000047ab9 */ /* 0x000fe40000000800 */
[----:B------:R2:W-:Y:S01]  /*a4f0*/  @P4 STG.E.U16 desc[UR10][R4.64], R53 ;  /* 0x0000003504004986 */ /* 0x0005e2000c10150a */
[----:B-1----:R-:W-:-:S04]  /*a500*/  LEA R2, P6, R7, R123, 0x1 ;  /* 0x0000007b07027211 */ /* 0x002fc800078c08ff */
[-C--:B------:R-:W-:Y:S01]  /*a510*/  LEA.HI.X.SX32 R3, R7, R122.reuse, 0x1, P6 ;  /* 0x0000007a07037211 */ /* 0x080fe200030f0eff */
[C---:B------:R-:W-:Y:S01]  /*a520*/  IMAD R7, R202.reuse, 0x2, R61 ;  /* 0x00000002ca077824 */ /* 0x040fe200078e023d */
[-C--:B--2---:R-:W-:Y:S02]  /*a530*/  LEA R4, P6, R61, R123.reuse, 0x1 ;  /* 0x0000007b3d047211 */ /* 0x084fe400078c08ff */
[----:B------:R-:W-:Y:S01]  /*a540*/  ISETP.LT.AND P4, PT, R9, UR4, !P0 ;  /* 0x0000000409007c0c */ /* 0x000fe2000c781270 */
[----:B------:R1:W-:Y:S01]  /*a550*/  @P2 STG.E.U16 desc[UR10][R2.64], R54 ;  /* 0x0000003602002986 */ /* 0x0003e2000c10150a */
[----:B------:R-:W-:Y:S01]  /*a560*/  LEA.HI.X.SX32 R5, R61, R122, 0x1, P6 ;  /* 0x0000007a3d057211 */ /* 0x000fe200030f0eff */
[----:B------:R-:W-:Y:S01]  /*a570*/  IMAD R9, R202, 0x2, R7 ;  /* 0x00000002ca097824 */ /* 0x000fe200078e0207 */
[----:B------:R-:W-:Y:S01]  /*a580*/  ULDC UR4, c[0x0][0x22c] ;  /* 0x00008b0000047ab9 */ /* 0x000fe20000000800 */
[----:B------:R-:W-:Y:S02]  /*a590*/  PRMT R52, R52, 0x7632, R52 ;  /* 0x0000763234347816 */ /* 0x000fe40000000034 */
[----:B------:R2:W-:Y:S01]  /*a5a0*/  @P3 STG.E.U16 desc[UR10][R4.64], R55 ;  /* 0x0000003704003986 */ /* 0x0005e2000c10150a */
[----:B-1----:R-:W-:-:S02]  /*a5b0*/  LEA R2, P6, R7, R123, 0x1 ;  /* 0x0000007b07027211 */ /* 0x002fc400078c08ff */
[----:B------:R-:W-:Y:S01]  /*a5c0*/  ISETP.LT.AND P2, PT, R10, UR4, !P0 ;  /* 0x000000040a007c0c */ /* 0x000fe2000c741270 */
[----:B------:R-:W-:Y:S01]  /*a5d0*/  ULDC UR4, c[0x0][0x22c] ;  /* 0x00008b0000047ab9 */ /* 0x000fe20000000800 */
[-C--:B------:R-:W-:Y:S01]  /*a5e0*/  LEA.HI.X.SX32 R3, R7, R122.reuse, 0x1, P6 ;  /* 0x0000007a07037211 */ /* 0x080fe200030f0eff */
[----:B------:R-:W-:Y:S01]  /*a5f0*/  IMAD R7, R202, 0x2, R9 ;  /* 0x00000002ca077824 */ /* 0x000fe200078e0209 */
[C---:B--2---:R-:W-:Y:S01]  /*a600*/  LEA R4, P6, R9.reuse, R123, 0x1 ;  /* 0x0000007b09047211 */ /* 0x044fe200078c08ff */
[----:B------:R-:W1:Y:S02]  /*a610*/  LDC R10, c[0x0][0x248] ;  /* 0x00009200ff0a7b82 */ /* 0x000e640000000800 */
[----:B------:R2:W-:Y:S01]  /*a620*/  @P5 STG.E.U16 desc[UR10][R2.64], R52 ;  /* 0x0000003402005986 */ /* 0x0005e2000c10150a */
[----:B------:R-:W-:Y:S02]  /*a630*/  LEA.HI.X.SX32 R5, R9, R122, 0x1, P6 ;  /* 0x0000007a09057211 */ /* 0x000fe400030f0eff */
[----:B------:R-:W-:-:S02]  /*a640*/  PRMT R53, R53, 0x7632, R53 ;  /* 0x0000763235357816 */ /* 0x000fc40000000035 */
[----:B------:R-:W-:Y:S02]  /*a650*/  PRMT R54, R54, 0x7632, R54 ;  /* 0x0000763236367816 */ /* 0x000fe40000000036 */
[----:B--2---:R-:W-:Y:S02]  /*a660*/  LEA R2, P6, R7, R123, 0x1 ;  /* 0x0000007b07027211 */ /* 0x004fe400078c08ff */
[----:B------:R-:W-:Y:S01]  /*a670*/  ISETP.LT.AND P3, PT, R11, UR4, !P0 ;  /* 0x000000040b007c0c */ /* 0x000fe2000c761270 */
[----:B------:R-:W-:Y:S01]  /*a680*/  @P4 STG.E.U16 desc[UR10][R4.64], R53 ;  /* 0x0000003504004986 */ /* 0x000fe2000c10150a */
[----:B------:R-:W-:Y:S01]  /*a690*/  LEA.HI.X.SX32 R3, R7, R122, 0x1, P6 ;  /* 0x0000007a07037211 */ /* 0x000fe200030f0eff */
[----:B------:R-:W-:Y:S01]  /*a6a0*/  IMAD R7, R202, 0x2, R7 ;  /* 0x00000002ca077824 */ /* 0x000fe200078e0207 */
[----:B------:R-:W-:-:S03]  /*a6b0*/  ULDC UR4, c[0x0][0x22c] ;  /* 0x00008b0000047ab9 */ /* 0x000fc60000000800 */
[----:B------:R2:W-:Y:S01]  /*a6c0*/  @P2 STG.E.U16 desc[UR10][R2.64], R54 ;  /* 0x0000003602002986 */ /* 0x0005e2000c10150a */
[----:B------:R-:W-:Y:S01]  /*a6d0*/  IMAD R9, R202, 0x2, R7 ;  /* 0x00000002ca097824 */ /* 0x000fe200078e0207 */
[----:B------:R-:W-:Y:S01]  /*a6e0*/  ISETP.LT.AND P5, PT, R12, UR4, !P0 ;  /* 0x000000040c007c0c */ /* 0x000fe2000c7a1270 */
[----:B------:R-:W-:Y:S01]  /*a6f0*/  ULDC UR4, c[0x0][0x22c] ;  /* 0x00008b0000047ab9 */ /* 0x000fe20000000800 */
[----:B------:R-:W-:Y:S01]  /*a700*/  PRMT R55, R55, 0x7632, R55 ;  /* 0x0000763237377816 */ /* 0x000fe20000000037 */
[----:B------:R-:W4:Y:S01]  /*a710*/  LDC R12, c[0x0][0x248] ;  /* 0x00009200ff0c7b82 */ /* 0x000f220000000800 */
[----:B------:R-:W-:Y:S01]  /*a720*/  ISETP.LT.AND P4, PT, R13, UR4, !P0 ;  /* 0x000000040d007c0c */ /* 0x000fe2000c781270 */
[----:B------:R-:W-:Y:S01]  /*a730*/  ULDC UR4, c[0x0][0x22c] ;  /* 0x00008b0000047ab9 */ /* 0x000fe20000000800 */
[----:B--2---:R-:W-:-:S04]  /*a740*/  LEA R2, P6, R7, R123, 0x1 ;  /* 0x0000007b07027211 */ /* 0x004fc800078c08ff */
[----:B------:R-:W-:Y:S01]  /*a750*/  LEA.HI.X.SX32 R3, R7, R122, 0x1, P6 ;  /* 0x0000007a07037211 */ /* 0x000fe200030f0eff */
[----:B------:R-:W-:Y:S01]  /*a760*/  IMAD R7, R202, 0x2, R9 ;  /* 0x00000002ca077824 */ /* 0x000fe200078e0209 */
[----:B------:R-:W-:-:S03]  /*a770*/  LEA R4, P6, R9, R123, 0x1 ;  /* 0x0000007b09047211 */ /* 0x000fc600078c08ff */
[----:B------:R2:W-:Y:S01]  /*a780*/  @P3 STG.E.U16 desc[UR10][R2.64], R55 ;  /* 0x0000003702003986 */ /* 0x0005e2000c10150a */
[----:B------:R-:W-:Y:S01]  /*a790*/  LEA.HI.X.SX32 R5, R9, R122, 0x1, P6 ;  /* 0x0000007a09057211 */ /* 0x000fe200030f0eff */
[----:B------:R-:W-:Y:S01]  /*a7a0*/  IMAD R9, R202, 0x2, R7 ;  /* 0x00000002ca097824 */ /* 0x000fe200078e0207 */
[----:B------:R-:W-:Y:S01]  /*a7b0*/  ISETP.LT.AND P2, PT, R14, UR4, !P0 ;  /* 0x000000040e007c0c */ /* 0x000fe2000c741270 */
[----:B------:R-:W-:Y:S01]  /*a7c0*/  ULDC UR4, c[0x0][0x22c] ;  /* 0x00008b0000047ab9 */ /* 0x000fe20000000800 */
[----:B------:R-:W0:Y:S01]  /*a7d0*/  LDC R14, c[0x0][0x248] ;  /* 0x00009200ff0e7b82 */ /* 0x000e220000000800 */
[----:B------:R3:W-:Y:S01]  /*a7e0*/  @P5 STG.E.U16 desc[UR10][R4.64], R48 ;  /* 0x0000003004005986 */ /* 0x0007e2000c10150a */
[----:B--2---:R-:W-:-:S04]  /*a7f0*/  LEA R2, P6, R7, R123, 0x1 ;  /* 0x0000007b07027211 */ /* 0x004fc800078c08ff */
[----:B------:R-:W-:Y:S01]  /*a800*/  LEA.HI.X.SX32 R3, R7, R122, 0x1, P6 ;  /* 0x0000007a07037211 */ /* 0x000fe200030f0eff */
[----:B------:R-:W-:Y:S01]  /*a810*/  IMAD R7, R202, 0x2, R9 ;  /* 0x00000002ca077824 */ /* 0x000fe200078e0209 */
[----:B---3--:R-:W-:-:S03]  /*a820*/  LEA R4, P6, R9, R123, 0x1 ;  /* 0x0000007b09047211 */ /* 0x008fc600078c08ff */
[----:B------:R2:W-:Y:S01]  /*a830*/  @P4 STG.E.U16 desc[UR10][R2.64], R49 ;  /* 0x0000003102004986 */ /* 0x0005e2000c10150a */
[-C--:B------:R-:W-:Y:S01]  /*a840*/  LEA.HI.X.SX32 R5, R9, R122.reuse, 0x1, P6 ;  /* 0x0000007a09057211 */ /* 0x080fe200030f0eff */
[----:B------:R-:W-:Y:S01]  /*a850*/  IMAD R9, R202, 0x2, R7 ;  /* 0x00000002ca097824 */ /* 0x000fe200078e0207 */
[----:B------:R-:W-:Y:S01]  /*a860*/  ISETP.LT.AND P3, PT, R15, UR4, !P0 ;  /* 0x000000040f007c0c */ /* 0x000fe2000c761270 */
[----:B------:R-:W-:Y:S01]  /*a870*/  ULDC UR4, c[0x0][0x22c] ;  /* 0x00008b0000047ab9 */ /* 0x000fe20000000800 */
[----:B------:R-:W-:Y:S01]  /*a880*/  PRMT R48, R48, 0x7632, R48 ;  /* 0x0000763230307816 */ /* 0x000fe20000000030 */
[----:B------:R3:W-:Y:S01]  /*a890*/  @P2 STG.E.U16 desc[UR10][R4.64], R50 ;  /* 0x0000003204002986 */ /* 0x0007e2000c10150a */
[----:B------:R-:W-:Y:S01]  /*a8a0*/  IMAD R11, R202, 0x2, R9 ;  /* 0x00000002ca0b7824 */ /* 0x000fe200078e0209 */
[C---:B--2---:R-:W-:Y:S01]  /*a8b0*/  LEA R2, P6, R7.reuse, R123, 0x1 ;  /* 0x0000007b07027211 */ /* 0x044fe200078c08ff */
[----:B------:R-:W2:Y:S03]  /*a8c0*/  LDC R15, c[0x0][0x248] ;  /* 0x00009200ff0f7b82 */ /* 0x000ea60000000800 */
[----:B------:R-:W-:-:S02]  /*a8d0*/  LEA.HI.X.SX32 R3, R7, R122, 0x1, P6 ;  /* 0x0000007a07037211 */ /* 0x000fc400030f0eff */
[CC--:B---3--:R-:W-:Y:S02]  /*a8e0*/  LEA R4, P6, R9.reuse, R123.reuse, 0x1 ;  /* 0x0000007b09047211 */ /* 0x0c8fe400078c08ff */
[----:B------:R-:W-:Y:S01]  /*a8f0*/  ISETP.LT.AND P5, PT, R16, UR4, !P0 ;  /* 0x0000000410007c0c */ /* 0x000fe2000c7a1270 */
[----:B------:R-:W-:Y:S01]  /*a900*/  ULDC UR4, c[0x0][0x22c] ;  /* 0x00008b0000047ab9 */ /* 0x000fe20000000800 */
[-C--:B------:R-:W-:Y:S01]  /*a910*/  LEA.HI.X.SX32 R5, R9, R122.reuse, 0x1, P6 ;  /* 0x0000007a09057211 */ /* 0x080fe200030f0eff */
[----:B------:R3:W-:Y:S01]  /*a920*/  @P3 STG.E.U16 desc[UR10][R2.64], R51 ;  /* 0x0000003302003986 */ /* 0x0007e2000c10150a */
[----:B------:R-:W-:Y:S01]  /*a930*/  ISETP.LT.AND P4, PT, R17, UR4, !P0 ;  /* 0x0000000411007c0c */ /* 0x000fe2000c781270 */
[----:B------:R-:W-:Y:S01]  /*a940*/  ULDC UR4, c[0x0][0x22c] ;  /* 0x00008b0000047ab9 */ /* 0x000fe20000000800 */
[C---:B------:R-:W-:Y:S01]  /*a950*/  LEA R6, P6, R11.reuse, R123, 0x1 ;  /* 0x0000007b0b067211 */ /* 0x040fe200078c08ff */
[----:B------:R-:W4:Y:S03]  /*a960*/  LDC R17, c[0x0][0x248] ;  /* 0x00009200ff117b82 */ /* 0x000f260000000800 */
[----:B------:R-:W-:Y:S01]  /*a970*/  LEA.HI.X.SX32 R7, R11, R122, 0x1, P6 ;  /* 0x0000007a0b077211 */ /* 0x000fe200030f0eff */
[----:B------:R-:W-:Y:S01]  /*a980*/  IMAD R11, R202, 0x2, R11 ;  /* 0x00000002ca0b7824 */ /* 0x000fe200078e020b */
[----:B---3--:R-:W-:-:S03]  /*a990*/  PRMT R3, R49, 0x7632, R3 ;  /* 0x0000763231037816 */ /* 0x008fc60000000003 */
[----:B------:R-:W-:Y:S01]  /*a9a0*/  IMAD R9, R202, 0x2, R11 ;  /* 0x00000002ca097824 */ /* 0x000fe200078e020b */
[-C--:B------:R-:W-:Y:S01]  /*a9b0*/  LEA R2, P6, R11, R123.reuse, 0x1 ;  /* 0x0000007b0b027211 */ /* 0x080fe200078c08ff */
[----:B------:R-:W-:Y:S01]  /*a9c0*/  @P5 STG.E.U16 desc[UR10][R4.64], R48 ;  /* 0x0000003004005986 */ /* 0x000fe2000c10150a */
[----:B------:R-:W-:Y:S01]  /*a9d0*/  ISETP.LT.AND P2, PT, R18, UR4, !P0 ;  /* 0x0000000412007c0c */ /* 0x000fe2000c741270 */
[----:B------:R-:W-:Y:S01]  /*a9e0*/  ULDC UR4, c[0x0][0x22c] ;  /* 0x00008b0000047ab9 */ /* 0x000fe20000000800 */
[----:B------:R-:W-:Y:S01]  /*a9f0*/  PRMT R50, R50, 0x7632, R50 ;  /* 0x0000763232327816 */ /* 0x000fe20000000032 */
[----:B------:R3:W-:Y:S01]  /*aa00*/  @P4 STG.E.U16 desc[UR10][R6.64], R3 ;  /* 0x0000000306004986 */ /* 0x0007e2000c10150a */
[----:B------:R-:W-:Y:S01]  /*aa10*/  ISETP.LT.AND P3, PT, R19, UR4, !P0 ;  /* 0x0000000413007c0c */ /* 0x000fe2000c761270 */
[----:B------:R-:W-:Y:S01]  /*aa20*/  ULDC UR4, c[0x0][0x22c] ;  /* 0x00008b0000047ab9 */ /* 0x000fe20000000800 */
[----:B------:R-:W-:Y:S01]  /*aa30*/  PRMT R51, R51, 0x7632, R51 ;  /* 0x0000763233337816 */ /* 0x000fe20000000033 */
[----:B------:R-:W0:Y:S01]  /*aa40*/  LDC R16, c[0x0][0x248] ;  /* 0x00009200ff107b82 */ /* 0x000e220000000800 */
[----:B---3--:R-:W-:Y:S01]  /*aa50*/  LEA.HI.X.SX32 R3, R11, R122, 0x1, P6 ;  /* 0x0000007a0b037211 */ /* 0x008fe200030f0eff */
[----:B------:R-:W-:Y:S01]  /*aa60*/  IMAD R11, R202, 0x2, R9 ;  /* 0x00000002ca0b7824 */ /* 0x000fe200078e0209 */
[----:B------:R-:W-:-:S05]  /*aa70*/  LEA R4, P6, R9, R123, 0x1 ;  /* 0x0000007b09047211 */ /* 0x000fca00078c08ff */
[----:B------:R-:W3:Y:S01]  /*aa80*/  LDC R18, c[0x0][0x248] ;  /* 0x00009200ff127b82 */ /* 0x000ee20000000800 */
[-C--:B------:R-:W-:Y:S01]  /*aa90*/  LEA.HI.X.SX32 R5, R9, R122.reuse, 0x1, P6 ;  /* 0x0000007a09057211 */ /* 0x080fe200030f0eff */
[----:B------:R-:W-:Y:S01]  /*aaa0*/  IMAD R9, R202, 0x2, R11 ;  /* 0x00000002ca097824 */ /* 0x000fe200078e020b */
[CC--:B------:R-:W-:Y:S02]  /*aab0*/  LEA R6, P6, R11.reuse, R123.reuse, 0x1 ;  /* 0x0000007b0b067211 */ /* 0x0c0fe400078c08ff */
[----:B------:R-:W-:Y:S01]  /*aac0*/  ISETP.LT.AND P5, PT, R20, UR4, !P0 ;  /* 0x0000000414007c0c */ /* 0x000fe2000c7a1270 */
[----:B------:R-:W-:Y:S01]  /*aad0*/  ULDC UR4, c[0x0][0x22c] ;  /* 0x00008b0000047ab9 */ /* 0x000fe20000000800 */
[-C--:B------:R-:W-:Y:S01]  /*aae0*/  LEA.HI.X.SX32 R7, R11, R122.reuse, 0x1, P6 ;  /* 0x0000007a0b077211 */ /* 0x080fe200030f0eff */
[----:B------:R-:W-:Y:S01]  /*aaf0*/  IMAD R11, R202, 0x2, R9 ;  /* 0x00000002ca0b7824 */ /* 0x000fe200078e0209 */
[----:B------:R-:W-:Y:S02]  /*ab00*/  LEA R8, P6, R9, R123, 0x1 ;  /* 0x0000007b09087211 */ /* 0x000fe400078c08ff */
[----:B------:R-:W-:Y:S01]  /*ab10*/  ISETP.LT.AND P4, PT, R21, UR4, !P0 ;  /* 0x0000000415007c0c */ /* 0x000fe2000c781270 */
[----:B------:R1:W-:Y:S01]  /*ab20*/  @P2 STG.E.U16 desc[UR10][R2.64], R50 ;  /* 0x0000003202002986 */ /* 0x0003e2000c10150a */
[----:B------:R-:W-:Y:S01]  /*ab30*/  LEA.HI.X.SX32 R9, R9, R122, 0x1, P6 ;  /* 0x0000007a09097211 */ /* 0x000fe200030f0eff */
[----:B------:R-:W-:-:S02]  /*ab40*/  ULDC UR4, c[0x0][0x22c] ;  /* 0x00008b0000047ab9 */ /* 0x000fc40000000800 */
[----:B------:R2:W-:Y:S01]  /*ab50*/  @P3 STG.E.U16 desc[UR10][R4.64], R51 ;  /* 0x0000003304003986 */ /* 0x0005e2000c10150a */
[----:B------:R-:W-:Y:S01]  /*ab60*/  ISETP.LT.AND P2, PT, R22, UR4, !P0 ;  /* 0x0000000416007c0c */ /* 0x000fe2000c741270 */
[----:B------:R-:W-:Y:S01]  /*ab70*/  ULDC UR4, c[0x0][0x22c] ;  /* 0x00008b0000047ab9 */ /* 0x000fe20000000800 */
[----:B-1----:R-:W-:Y:S01]  /*ab80*/  LEA R2, P6, R11, R123, 0x1 ;  /* 0x0000007b0b027211 */ /* 0x002fe200078c08ff */
[----:B--2---:R-:W-:-:S03]  /*ab90*/  IMAD R5, R202, 0x2, R11 ;  /* 0x00000002ca057824 */ /* 0x004fc600078e020b */
[-C--:B------:R-:W-:Y:S01]  /*aba0*/  LEA.HI.X.SX32 R3, R11, R122.reuse, 0x1, P6 ;  /* 0x0000007a0b037211 */ /* 0x080fe200030f0eff */
[----:B------:R-:W-:Y:S01]  /*abb0*/  IMAD R11, R202, 0x2, R5 ;  /* 0x00000002ca0b7824 */ /* 0x000fe200078e0205 */
[-C--:B------:R-:W-:Y:S01]  /*abc0*/  LEA R4, P6, R5, R123.reuse, 0x1 ;  /* 0x0000007b05047211 */ /* 0x080fe200078c08ff */
[----:B------:R1:W-:Y:S01]  /*abd0*/  @P5 STG.E.U16 desc[UR10][R6.64], R56 ;  /* 0x0000003806005986 */ /* 0x0003e2000c10150a */
[----:B------:R-:W-:Y:S01]  /*abe0*/  ISETP.LT.AND P3, PT, R23, UR4, !P0 ;  /* 0x0000000417007c0c */ /* 0x000fe2000c761270 */
[----:B------:R-:W-:Y:S01]  /*abf0*/  ULDC UR4, c[0x0][0x22c] ;  /* 0x00008b0000047ab9 */ /* 0x000fe20000000800 */
[----:B------:R-:W-:Y:S01]  /*ac00*/  LEA.HI.X.SX32 R5, R5, R122, 0x1, P6 ;  /* 0x0000007a05057211 */ /* 0x000fe200030f0eff */
[----:B------:R2:W-:Y:S01]  /*ac10*/  @P4 STG.E.U16 desc[UR10][R8.64], R57 ;  /* 0x0000003908004986 */ /* 0x0005e2000c10150a */
[----:B------:R-:W-:Y:S01]  /*ac20*/  ISETP.LT.AND P5, PT, R24, UR4, !P0 ;  /* 0x0000000418007c0c */ /* 0x000fe2000c7a1270 */
[----:B------:R-:W-:Y:S01]  /*ac30*/  ULDC UR4, c[0x0][0x22c] ;  /* 0x00008b0000047ab9 */ /* 0x000fe20000000800 */
[----:B-1----:R-:W-:Y:S01]  /*ac40*/  LEA R6, P6, R11, R123, 0x1 ;  /* 0x0000007b0b067211 */ /* 0x002fe200078c08ff */
[----:B--2---:R-:W-:-:S03]  /*ac50*/  IMAD R9, R202, 0x2, R11 ;  /* 0x00000002ca097824 */ /* 0x004fc600078e020b */
[-C--:B------:R-:W-:Y:S01]  /*ac60*/  LEA.HI.X.SX32 R7, R11, R122.reuse, 0x1, P6 ;  /* 0x0000007a0b077211 */ /* 0x080fe200030f0eff */
[----:B------:R1:W-:Y:S01]  /*ac70*/  @P2 STG.E.U16 desc[UR10][R2.64], R58 ;  /* 0x0000003a02002986 */ /* 0x0003e2000c10150a */
[----:B------:R-:W-:Y:S01]  /*ac80*/  IMAD R11, R202, 0x2, R9 ;  /* 0x00000002ca0b7824 */ /* 0x000fe200078e0209 */
[----:B------:R-:W-:Y:S02]  /*ac90*/  LEA R8, P6, R9, R123, 0x1 ;  /* 0x0000007b09087211 */ /* 0x000fe400078c08ff */
[----:B------:R-:W-:Y:S01]  /*aca0*/  @P3 STG.E.U16 desc[UR10][R4.64], R59 ;  /* 0x0000003b04003986 */ /* 0x000fe2000c10150a */
[----:B------:R-:W-:Y:S01]  /*acb0*/  ISETP.LT.AND P4, PT, R25, UR4, !P0 ;  /* 0x0000000419007c0c */ /* 0x000fe2000c781270 */
[----:B------:R-:W-:Y:S01]  /*acc0*/  ULDC UR4, c[0x0][0x22c] ;  /* 0x00008b0000047ab9 */ /* 0x000fe20000000800 */
[----:B------:R-:W-:Y:S02]  /*acd0*/  LEA.HI.X.SX32 R9, R9, R122, 0x1, P6 ;  /* 0x0000007a09097211 */ /* 0x000fe400030f0eff */
[----:B-1----:R-:W-:-:S02]  /*ace0*/  PRMT R3, R56, 0x7632, R3 ;  /* 0x0000763238037816 */ /* 0x002fc40000000003 */
[----:B------:R-:W-:-:S03]  /*acf0*/  LEA R2, P6, R11, R123, 0x1 ;  /* 0x0000007b0b027211 */ /* 0x000fc600078c08ff */
[----:B------:R1:W-:Y:S01]  /*ad00*/  @P5 STG.E.U16 desc[UR10][R6.64], R3 ;  /* 0x0000000306005986 */ /* 0x0003e2000c10150a */
[----:B------:R-:W-:Y:S01]  /*ad10*/  ISETP.LT.AND P2, PT, R26, UR4, !P0 ;  /* 0x000000041a007c0c */ /* 0x000fe2000c741270 */
[----:B------:R-:W-:Y:S01]  /*ad20*/  ULDC UR4, c[0x0][0x22c] ;  /* 0x00008b0000047ab9 */ /* 0x000fe20000000800 */
[----:B------:R-:W-:Y:S02]  /*ad30*/  PRMT R57, R57, 0x7632, R57 ;  /* 0x0000763239397816 */ /* 0x000fe40000000039 */
[----:B-1----:R-:W-:Y:S01]  /*ad40*/  LEA.HI.X.SX32 R3, R11, R122, 0x1, P6 ;  /* 0x0000007a0b037211 */ /* 0x002fe200030f0eff */
[C---:B------:R-:W-:Y:S01]  /*ad50*/  IMAD R11, R202.reuse, 0x2, R11 ;  /* 0x00000002ca0b7824 */ /* 0x040fe200078e020b */
[----:B------:R-:W-:Y:S01]  /*ad60*/  ISETP.LT.AND P3, PT, R27, UR4, !P0 ;  /* 0x000000041b007c0c */ /* 0x000fe2000c761270 */
[----:B------:R-:W-:Y:S02]  /*ad70*/  ULDC UR4, c[0x0][0x22c] ;  /* 0x00008b0000047ab9 */ /* 0x000fe40000000800 */
[----:B------:R-:W-:Y:S01]  /*ad80*/  IMAD R7, R202, 0x2, R11 ;  /* 0x00000002ca077824 */ /* 0x000fe200078e020b */
[----:B------:R-:W-:Y:S01]  /*ad90*/  LEA R4, P6, R11, R123, 0x1 ;  /* 0x0000007b0b047211 */ /* 0x000fe200078c08ff */
[----:B------:R1:W-:Y:S01]  /*ada0*/  @P4 STG.E.U16 desc[UR10][R8.64], R57 ;  /* 0x0000003908004986 */ /* 0x0003e2000c10150a */
[----:B------:R-:W-:-:S02]  /*adb0*/  PRMT R58, R58, 0x7632, R58 ;  /* 0x000076323a3a7816 */ /* 0x000fc4000000003a */
[-C--:B------:R-:W-:Y:S02]  /*adc0*/  LEA.HI.X.SX32 R5, R11, R122.reuse, 0x1, P6 ;  /* 0x0000007a0b057211 */ /* 0x080fe400030f0eff */
[----:B------:R-:W-:Y:S02]  /*add0*/  LEA R6, P6, R7, R123, 0x1 ;  /* 0x0000007b07067211 */ /* 0x000fe400078c08ff */
[----:B------:R-:W-:Y:S01]  /*ade0*/  ISETP.LT.AND P5, PT, R28, UR4, !P0 ;  /* 0x000000041c007c0c */ /* 0x000fe2000c7a1270 */
[----:B------:R2:W-:Y:S01]  /*adf0*/  @P2 STG.E.U16 desc[UR10][R2.64], R58 ;  /* 0x0000003a02002986 */ /* 0x0005e2000c10150a */
[----:B------:R-:W-:Y:S01]  /*ae00*/  PRMT R59, R59, 0x7632, R59 ;  /* 0x000076323b3b7816 */ /* 0x000fe2000000003b */
[----:B------:R-:W-:Y:S01]  /*ae10*/  ULDC UR4, c[0x0][0x22c] ;  /* 0x00008b0000047ab9 */ /* 0x000fe20000000800 */
[----:B-1----:R-:W-:Y:S01]  /*ae20*/  IMAD R9, R202, 0x2, R7 ;  /* 0x00000002ca097824 */ /* 0x002fe200078e0207 */
[----:B------:R-:W-:-:S03]  /*ae30*/  LEA.HI.X.SX32 R7, R7, R122, 0x1, P6 ;  /* 0x0000007a07077211 */ /* 0x000fc600030f0eff */
[----:B------:R-:W-:Y:S01]  /*ae40*/  IMAD R11, R202, 0x2, R9 ;  /* 0x00000002ca0b7824 */ /* 0x000fe200078e0209 */
[----:B--2---:R-:W-:-:S03]  /*ae50*/  LEA R2, P6, R9, R123, 0x1 ;  /* 0x0000007b09027211 */ /* 0x004fc600078c08ff */
[----:B------:R-:W-:Y:S01]  /*ae60*/  IMAD R13, R202, 0x2, R11 ;  /* 0x00000002ca0d7824 */ /* 0x000fe200078e020b */
[----:B------:R-:W-:Y:S01]  /*ae70*/  ISETP.LT.AND P4, PT, R29, UR4, !P0 ;  /* 0x000000041d007c0c */ /* 0x000fe2000c781270 */
[----:B------:R1:W-:Y:S01]  /*ae80*/  @P3 STG.E.U16 desc[UR10][R4.64], R59 ;  /* 0x0000003b04003986 */ /* 0x0003e2000c10150a */
[-C--:B------:R-:W-:Y:S01]  /*ae90*/  LEA.HI.X.SX32 R3, R9, R122.reuse, 0x1, P6 ;  /* 0x0000007a09037211 */ /* 0x080fe200030f0eff */
[----:B------:R-:W-:Y:S01]  /*aea0*/  ULDC UR4, c[0x0][0x22c] ;  /* 0x00008b0000047ab9 */ /* 0x000fe20000000800 */
[CC--:B------:R-:W-:Y:S01]  /*aeb0*/  LEA R8, P6, R11.reuse, R123.reuse, 0x1 ;  /* 0x0000007b0b087211 */ /* 0x0c0fe200078c08ff */
[----:B------:R2:W-:Y:S03]  /*aec0*/  @P5 STG.E.U16 desc[UR10][R6.64], R64 ;  /* 0x0000004006005986 */ /* 0x0005e6000c10150a */
[----:B------:R-:W-:Y:S02]  /*aed0*/  LEA.HI.X.SX32 R9, R11, R122, 0x1, P6 ;  /* 0x0000007a0b097211 */ /* 0x000fe400030f0eff */
[----:B------:R-:W-:Y:S01]  /*aee0*/  ISETP.LT.AND P2, PT, R30, UR4, !P0 ;  /* 0x000000041e007c0c */ /* 0x000fe2000c741270 */
[----:B------:R-:W-:Y:S01]  /*aef0*/  ULDC UR4, c[0x0][0x22c] ;  /* 0x00008b0000047ab9 */ /* 0x000fe20000000800 */
[----:B-1----:R-:W-:Y:S01]  /*af00*/  LEA R4, P6, R13, R123, 0x1 ;  /* 0x0000007b0d047211 */ /* 0x002fe200078c08ff */
[----:B--2---:R-:W-:-:S03]  /*af10*/  IMAD R7, R202, 0x2, R13 ;  /* 0x00000002ca077824 */ /* 0x004fc600078e020d */
[-C--:B------:R-:W-:Y:S02]  /*af20*/  LEA.HI.X.SX32 R5, R13, R122.reuse, 0x1, P6 ;  /* 0x0000007a0d057211 */ /* 0x080fe400030f0eff */
[----:B------:R-:W-:Y:S01]  /*af30*/  ISETP.LT.AND P3, PT, R31, UR4, !P0 ;  /* 0x000000041f007c0c */ /* 0x000fe2000c761270 */
[----:B------:R-:W-:Y:S01]  /*af40*/  IMAD R11, R202, 0x2, R7 ;  /* 0x00000002ca0b7824 */ /* 0x000fe200078e0207 */
[C---:B------:R-:W-:Y:S01]  /*af50*/  LEA R6, P6, R7.reuse, R123, 0x1 ;  /* 0x0000007b07067211 */ /* 0x040fe200078c08ff */
[----:B------:R-:W-:Y:S01]  /*af60*/  ULDC UR4, c[0x0][0x22c] ;  /* 0x00008b0000047ab9 */ /* 0x000fe20000000800 */
[----:B------:R1:W-:Y:S02]  /*af70*/  @P4 STG.E.U16 desc[UR10][R2.64], R65 ;  /* 0x0000004102004986 */ /* 0x0003e4000c10150a */
[----:B------:R-:W-:Y:S02]  /*af80*/  LEA.HI.X.SX32 R7, R7, R122, 0x1, P6 ;  /* 0x0000007a07077211 */ /* 0x000fe400030f0eff */
[----:B------:R-:W-:Y:S01]  /*af90*/  ISETP.LT.AND P5, PT, R32, UR4, !P0 ;  /* 0x0000000420007c0c */ /* 0x000fe2000c7a1270 */
[----:B------:R-:W-:-:S02]  /*afa0*/  ULDC UR4, c[0x0][0x22c] ;  /* 0x00008b0000047ab9 */ /* 0x000fc40000000800 */
[----:B------:R-:W-:Y:S01]  /*afb0*/  ISETP.LT.AND P4, PT, R33, UR4, !P0 ;  /* 0x0000000421007c0c */ /* 0x000fe2000c781270 */
[----:B------:R-:W-:Y:S01]  /*afc0*/  ULDC UR4, c[0x0][0x22c] ;  /* 0x00008b0000047ab9 */ /* 0x000fe20000000800 */
[C---:B-1----:R-:W-:Y:S01]  /*afd0*/  LEA R2, P6, R11.reuse, R123, 0x1 ;  /* 0x0000007b0b027211 */ /* 0x042fe200078c08ff */
[----:B------:R1:W-:Y:S03]  /*afe0*/  @P2 STG.E.U16 desc[UR10][R8.64], R66 ;  /* 0x0000004208002986 */ /* 0x0003e6000c10150a */
[----:B------:R-:W-:Y:S01]  /*aff0*/  LEA.HI.X.SX32 R3, R11, R122, 0x1, P6 ;  /* 0x0000007a0b037211 */ /* 0x000fe200030f0eff */
[----:B------:R-:W-:Y:S01]  /*b000*/  IMAD R11, R202, 0x2, R11 ;  /* 0x00000002ca0b7824 */ /* 0x000fe200078e020b */
[----:B------:R-:W-:Y:S01]  /*b010*/  ISETP.LT.AND P2, PT, R34, UR4, !P0 ;  /* 0x0000000422007c0c */ /* 0x000fe2000c741270 */
[----:B------:R-:W-:Y:S01]  /*b020*/  ULDC UR4, c[0x0][0x22c] ;  /* 0x00008b0000047ab9 */ /* 0x000fe20000000800 */
[----:B------:R2:W-:Y:S01]  /*b030*/  @P3 STG.E.U16 desc[UR10][R4.64], R67 ;  /* 0x0000004304003986 */ /* 0x0005e2000c10150a */
[----:B------:R-:W-:-:S02]  /*b040*/  PRMT R64, R64, 0x7632, R64 ;  /* 0x0000763240407816 */ /* 0x000fc40000000040 */
[----:B------:R-:W-:Y:S01]  /*b050*/  ISETP.LT.AND P3, PT, R35, UR4, !P0 ;  /* 0x0000000423007c0c */ /* 0x000fe2000c761270 */
[----:B------:R-:W-:Y:S01]  /*b060*/  ULDC UR4, c[0x0][0x22c] ;  /* 0x00008b0000047ab9 */ /* 0x000fe20000000800 */
[----:B-1----:R-:W-:Y:S01]  /*b070*/  IMAD R9, R202, 0x2, R11 ;  /* 0x00000002ca097824 */ /* 0x002fe200078e020b */
[----:B------:R-:W-:Y:S01]  /*b080*/  PRMT R65, R65, 0x7632, R65 ;  /* 0x0000763241417816 */ /* 0x000fe20000000041 */
[----:B------:R1:W-:Y:S01]  /*b090*/  @P5 STG.E.U16 desc[UR10][R6.64], R64 ;  /* 0x0000004006005986 */ /* 0x0003e2000c10150a */
[----:B--2---:R-:W-:-:S04]  /*b0a0*/  LEA R4, P6, R11, R123, 0x1 ;  /* 0x0000007b0b047211 */ /* 0x004fc800078c08ff */
[-C--:B------:R-:W-:Y:S01]  /*b0b0*/  LEA.HI.X.SX32 R5, R11, R122.reuse, 0x1, P6 ;  /* 0x0000007a0b057211 */ /* 0x080fe200030f0eff */
[----:B------:R-:W-:Y:S01]  /*b0c0*/  IMAD R11, R202, 0x2, R9 ;  /* 0x00000002ca0b7824 */ /* 0x000fe200078e0209 */
[C---:B-1----:R-:W-:Y:S01]  /*b0d0*/  LEA R6, P6, R9.reuse, R123, 0x1 ;  /* 0x0000007b09067211 */ /* 0x042fe200078c08ff */
[----:B------:R1:W-:Y:S01]  /*b0e0*/  @P4 STG.E.U16 desc[UR10][R2.64], R65 ;  /* 0x0000004102004986 */ /* 0x0003e2000c10150a */
[----:B------:R-:W-:Y:S02]  /*b0f0*/  PRMT R66, R66, 0x7632, R66 ;  /* 0x0000763242427816 */ /* 0x000fe40000000042 */
[----:B------:R-:W-:Y:S01]  /*b100*/  LEA.HI.X.SX32 R7, R9, R122, 0x1, P6 ;  /* 0x0000007a09077211 */ /* 0x000fe200030f0eff */
[----:B------:R-:W-:Y:S01]  /*b110*/  IMAD R9, R202, 0x2, R11 ;  /* 0x00000002ca097824 */ /* 0x000fe200078e020b */
[----:B------:R-:W-:Y:S01]  /*b120*/  ISETP.LT.AND P5, PT, R36, UR4, !P0 ;  /* 0x0000000424007c0c */ /* 0x000fe2000c7a1270 */
[----:B------:R-:W-:Y:S01]  /*b130*/  @P2 STG.E.U16 desc[UR10][R4.64], R66 ;  /* 0x0000004204002986 */ /* 0x000fe2000c10150a */
[----:B------:R-:W-:Y:S01]  /*b140*/  ULDC UR4, c[0x0][0x22c] ;  /* 0x00008b0000047ab9 */ /* 0x000fe20000000800 */
[----:B-1----:R-:W-:-:S02]  /*b150*/  PRMT R3, R67, 0x7632, R3 ;  /* 0x0000763243037816 */ /* 0x002fc40000000003 */
[----:B------:R-:W-:-:S03]  /*b160*/  LEA R2, P6, R11, R123, 0x1 ;  /* 0x0000007b0b027211 */ /* 0x000fc600078c08ff */
[----:B------:R1:W-:Y:S01]  /*b170*/  @P3 STG.E.U16 desc[UR10][R6.64], R3 ;  /* 0x0000000306003986 */ /* 0x0003e2000c10150a */
[----:B------:R-:W-:Y:S01]  /*b180*/  ISETP.LT.AND P4, PT, R37, UR4, !P0 ;  /* 0x0000000425007c0c */ /* 0x000fe2000c781270 */
[----:B------:R-:W-:Y:S01]  /*b190*/  ULDC UR4, c[0x0][0x22c] ;  /* 0x00008b0000047ab9 */ /* 0x000fe20000000800 */
[----:B-1----:R-:W-:Y:S01]  /*b1a0*/  LEA.HI.X.SX32 R3, R11, R122, 0x1, P6 ;  /* 0x0000007a0b037211 */ /* 0x002fe200030f0eff */
[----:B------:R-:W-:Y:S01]  /*b1b0*/  IMAD R11, R202, 0x2, R9 ;  /* 0x00000002ca0b7824 */ /* 0x000fe200078e0209 */
[----:B------:R-:W-:-:S03]  /*b1c0*/  LEA R8, P6, R9, R123, 0x1 ;  /* 0x0000007b09087211 */ /* 0x000fc600078c08ff */
[----:B------:R-:W-:Y:S01]  /*b1d0*/  IMAD R7, R202, 0x2, R11 ;  /* 0x00000002ca077824 */ /* 0x000fe200078e020b */
[-C--:B------:R-:W-:Y:S02]  /*b1e0*/  LEA.HI.X.SX32 R9, R9, R122.reuse, 0x1, P6 ;  /* 0x0000007a09097211 */ /* 0x080fe400030f0eff */
[CC--:B------:R-:W-:Y:S02]  /*b1f0*/  LEA R4, P6, R11.reuse, R123.reuse, 0x1 ;  /* 0x0000007b0b047211 */ /* 0x0c0fe400078c08ff */
[----:B------:R-:W-:Y:S01]  /*b200*/  ISETP.LT.AND P2, PT, R38, UR4, !P0 ;  /* 0x0000000426007c0c */ /* 0x000fe2000c741270 */
[----:B------:R1:W-:Y:S01]  /*b210*/  @P5 STG.E.U16 desc[UR10][R2.64], R72 ;  /* 0x0000004802005986 */ /* 0x0003e2000c10150a */
[----:B------:R-:W-:Y:S01]  /*b220*/  LEA.HI.X.SX32 R5, R11, R122, 0x1, P6 ;  /* 0x0000007a0b057211 */ /* 0x000fe200030f0eff */
[----:B------:R-:W-:Y:S01]  /*b230*/  IMAD R11, R202, 0x2, R7 ;  /* 0x00000002ca0b7824 */ /* 0x000fe200078e0207 */
[----:B------:R-:W-:Y:S01]  /*b240*/  LEA R6, P6, R7, R123, 0x1 ;  /* 0x0000007b07067211 */ /* 0x000fe200078c08ff */
[----:B------:R2:W-:Y:S01]  /*b250*/  @P4 STG.E.U16 desc[UR10][R8.64], R73 ;  /* 0x0000004908004986 */ /* 0x0005e2000c10150a */
[----:B------:R-:W-:-:S02]  /*b260*/  ULDC UR4, c[0x0][0x22c] ;  /* 0x00008b0000047ab9 */ /* 0x000fc40000000800 */
        /* <DEDUP_REMOVED lines=13> */
[----:B------:R-:W-:Y:S01]  /*b340*/  ULDC UR4, c[0x0][0x22c] ;  /* 0x00008b0000047ab9 */ /* 0x000fe20000000800 */
[----:B------:R-:W-:-:S02]  /*b350*/  PRMT R72, R72, 0x7632, R72 ;  /* 0x0000763248487816 */ /* 0x000fc40000000048 */
[CC--:B-1----:R-:W-:Y:S02]  /*b360*/  LEA R4, P6, R11.reuse, R123.reuse, 0x1 ;  /* 0x0000007b0b047211 */ /* 0x0c2fe400078c08ff */
[----:B------:R-:W-:Y:S01]  /*b370*/  ISETP.LT.AND P2, PT, R42, UR4, !P0 ;  /* 0x000000042a007c0c */ /* 0x000fe2000c741270 */
[----:B------:R1:W-:Y:S01]  /*b380*/  @P3 STG.E.U16 desc[UR10][R6.64], R75 ;  /* 0x0000004b06003986 */ /* 0x0003e2000c10150a */
[-C--:B------:R-:W-:Y:S01]  /*b390*/  LEA.HI.X.SX32 R5, R11, R122.reuse, 0x1, P6 ;  /* 0x0000007a0b057211 */ /* 0x080fe200030f0eff */
[----:B------:R-:W-:Y:S01]  /*b3a0*/  IMAD R11, R202, 0x2, R11 ;  /* 0x00000002ca0b7824 */ /* 0x000fe200078e020b */
[----:B------:R-:W-:Y:S01]  /*b3b0*/  PRMT R73, R73, 0x7632, R73 ;  /* 0x0000763249497816 */ /* 0x000fe20000000049 */
[----:B------:R2:W-:Y:S01]  /*b3c0*/  @P5 STG.E.U16 desc[UR10][R2.64], R72 ;  /* 0x0000004802005986 */ /* 0x0005e2000c10150a */
[----:B------:R-:W-:Y:S01]  /*b3d0*/  ULDC UR4, c[0x0][0x22c] ;  /* 0x00008b0000047ab9 */ /* 0x000fe20000000800 */
[----:B------:R-:W-:Y:S02]  /*b3e0*/  PRMT R74, R74, 0x7632, R74 ;  /* 0x000076324a4a7816 */ /* 0x000fe4000000004a */
[----:B------:R-:W-:Y:S01]  /*b3f0*/  ISETP.LT.AND P3, PT, R43, UR4, !P0 ;  /* 0x000000042b007c0c */ /* 0x000fe2000c761270 */
[----:B------:R-:W-:Y:S01]  /*b400*/  ULDC UR4, c[0x0][0x22c] ;  /* 0x00008b0000047ab9 */ /* 0x000fe20000000800 */
[----:B-1----:R-:W-:Y:S01]  /*b410*/  IMAD R7, R202, 0x2, R11 ;  /* 0x00000002ca077824 */ /* 0x002fe200078e020b */
[C---:B--2---:R-:W-:Y:S01]  /*b420*/  LEA R2, P6, R11.reuse, R123, 0x1 ;  /* 0x0000007b0b027211 */ /* 0x044fe200078c08ff */
[----:B------:R1:W-:Y:S01]  /*b430*/  @P4 STG.E.U16 desc[UR10][R8.64], R73 ;  /* 0x0000004908004986 */ /* 0x0003e2000c10150a */
[----:B------:R-:W-:Y:S01]  /*b440*/  ISETP.LT.AND P5, PT, R44, UR4, !P0 ;  /* 0x000000042c007c0c */ /* 0x000fe2000c7a1270 */
[----:B------:R-:W-:Y:S01]  /*b450*/  ULDC UR4, c[0x0][0x22c] ;  /* 0x00008b0000047ab9 */ /* 0x000fe20000000800 */
[----:B------:R-:W-:-:S02]  /*b460*/  LEA.HI.X.SX32 R3, R11, R122, 0x1, P6 ;  /* 0x0000007a0b037211 */ /* 0x000fc400030f0eff */
[CC--:B------:R-:W-:Y:S01]  /*b470*/  LEA R6, P6, R7.reuse, R123.reuse, 0x1 ;  /* 0x0000007b07067211 */ /* 0x0c0fe200078c08ff */
[----:B------:R2:W-:Y:S01]  /*b480*/  @P2 STG.E.U16 desc[UR10][R4.64], R74 ;  /* 0x0000004a04002986 */ /* 0x0005e2000c10150a */
[C---:B-1----:R-:W-:Y:S02]  /*b490*/  IMAD R9, R202.reuse, 0x2, R7 ;  /* 0x00000002ca097824 */ /* 0x042fe400078e0207 */
[-C--:B------:R-:W-:Y:S02]  /*b4a0*/  LEA.HI.X.SX32 R7, R7, R122.reuse, 0x1, P6 ;  /* 0x0000007a07077211 */ /* 0x080fe400030f0eff */
[C---:B------:R-:W-:Y:S01]  /*b4b0*/  IMAD R11, R202.reuse, 0x2, R9 ;  /* 0x00000002ca0b7824 */ /* 0x040fe200078e0209 */
[----:B--2---:R-:W-:Y:S02]  /*b4c0*/  LEA R4, P6, R9, R123, 0x1 ;  /* 0x0000007b09047211 */ /* 0x004fe400078c08ff */
[----:B------:R-:W-:Y:S01]  /*b4d0*/  PRMT R75, R75, 0x7632, R75 ;  /* 0x000076324b4b7816 */ /* 0x000fe2000000004b */
[----:B------:R-:W-:Y:S01]  /*b4e0*/  IMAD R13, R202, 0x2, R11 ;  /* 0x00000002ca0d7824 */ /* 0x000fe200078e020b */
[----:B------:R-:W-:-:S02]  /*b4f0*/  LEA.HI.X.SX32 R5, R9, R122, 0x1, P6 ;  /* 0x0000007a09057211 */ /* 0x000fc400030f0eff */
[-C--:B------:R-:W-:Y:S02]  /*b500*/  LEA R8, P6, R11, R123.reuse, 0x1 ;  /* 0x0000007b0b087211 */ /* 0x080fe400078c08ff */
[----:B------:R-:W-:Y:S01]  /*b510*/  ISETP.LT.AND P4, PT, R45, UR4, !P0 ;  /* 0x000000042d007c0c */ /* 0x000fe2000c781270 */
[----:B------:R1:W-:Y:S01]  /*b520*/  @P3 STG.E.U16 desc[UR10][R2.64], R75 ;  /* 0x0000004b02003986 */ /* 0x0003e2000c10150a */
[----:B------:R-:W-:Y:S01]  /*b530*/  ULDC UR4, c[0x0][0x22c] ;  /* 0x00008b0000047ab9 */ /* 0x000fe20000000800 */
[----:B------:R-:W-:Y:S02]  /*b540*/  LEA.HI.X.SX32 R9, R11, R122, 0x1, P6 ;  /* 0x0000007a0b097211 */ /* 0x000fe400030f0eff */
[----:B------:R2:W-:Y:S01]  /*b550*/  @P5 STG.E.U16 desc[UR10][R6.64], R80 ;  /* 0x0000005006005986 */ /* 0x0005e2000c10150a */
[----:B------:R-:W-:Y:S01]  /*b560*/  ISETP.LT.AND P2, PT, R46, UR4, !P0 ;  /* 0x000000042e007c0c */ /* 0x000fe2000c741270 */
[----:B------:R-:W-:Y:S02]  /*b570*/  ULDC UR4, c[0x0][0x22c] ;  /* 0x00008b0000047ab9 */ /* 0x000fe40000000800 */
[----:B------:R-:W-:Y:S01]  /*b580*/  ISETP.LT.AND P3, PT, R47, UR4, !P0 ;  /* 0x000000042f007c0c */ /* 0x000fe2000c761270 */
[----:B------:R-:W-:Y:S01]  /*b590*/  ULDC UR4, c[0x0][0x22c] ;  /* 0x00008b0000047ab9 */ /* 0x000fe20000000800 */
[----:B-1----:R-:W-:Y:S01]  /*b5a0*/  LEA R2, P6, R13, R123, 0x1 ;  /* 0x0000007b0d027211 */ /* 0x002fe200078c08ff */
[----:B--2---:R-:W-:-:S03]  /*b5b0*/  IMAD R7, R202, 0x2, R13 ;  /* 0x00000002ca077824 */ /* 0x004fc600078e020d */
[-C--:B------:R-:W-:Y:S01]  /*b5c0*/  LEA.HI.X.SX32 R3, R13, R122.reuse, 0x1, P6 ;  /* 0x0000007a0d037211 */ /* 0x080fe200030f0eff */
[----:B------:R-:W-:Y:S01]  /*b5d0*/  IMAD R11, R202, 0x2, R7 ;  /* 0x00000002ca0b7824 */ /* 0x000fe200078e0207 */
[CC--:B------:R-:W-:Y:S01]  /*b5e0*/  LEA R6, P6, R7.reuse, R123.reuse, 0x1 ;  /* 0x0000007b07067211 */ /* 0x0c0fe200078c08ff */
[----:B------:R1:W-:Y:S01]  /*b5f0*/  @P4 STG.E.U16 desc[UR10][R4.64], R81 ;  /* 0x0000005104004986 */ /* 0x0003e2000c10150a */
[----:B------:R-:W-:Y:S01]  /*b600*/  ISETP.LT.AND P5, PT, R76, UR4, !P0 ;  /* 0x000000044c007c0c */ /* 0x000fe2000c7a1270 */
[----:B------:R-:W-:Y:S01]  /*b610*/  ULDC UR4, c[0x0][0x22c] ;  /* 0x00008b0000047ab9 */ /* 0x000fe20000000800 */
[-C--:B------:R-:W-:Y:S01]  /*b620*/  LEA.HI.X.SX32 R7, R7, R122.reuse, 0x1, P6 ;  /* 0x0000007a07077211 */ /* 0x080fe200030f0eff */
[----:B------:R2:W-:Y:S01]  /*b630*/  @P2 STG.E.U16 desc[UR10][R8.64], R82 ;  /* 0x0000005208002986 */ /* 0x0005e2000c10150a */
[----:B------:R-:W-:Y:S01]  /*b640*/  ISETP.LT.AND P4, PT, R77, UR4, !P0 ;  /* 0x000000044d007c0c */ /* 0x000fe2000c781270 */
[----:B------:R-:W-:Y:S01]  /*b650*/  ULDC UR4, c[0x0][0x22c] ;  /* 0x00008b0000047ab9 */ /* 0x000fe20000000800 */
[C---:B-1----:R-:W-:Y:S01]  /*b660*/  LEA R4, P6, R11.reuse, R123, 0x1 ;  /* 0x0000007b0b047211 */ /* 0x042fe200078c08ff */
[----:B------:R1:W-:Y:S03]  /*b670*/  @P3 STG.E.U16 desc[UR10][R2.64], R83 ;  /* 0x0000005302003986 */ /* 0x0003e6000c10150a */
[----:B------:R-:W-:Y:S01]  /*b680*/  LEA.HI.X.SX32 R5, R11, R122, 0x1, P6 ;  /* 0x0000007a0b057211 */ /* 0x000fe200030f0eff */
[----:B------:R-:W-:Y:S01]  /*b690*/  IMAD R11, R202, 0x2, R11 ;  /* 0x00000002ca0b7824 */ /* 0x000fe200078e020b */
[----:B------:R-:W-:Y:S01]  /*b6a0*/  ISETP.LT.AND P2, PT, R78, UR4, !P0 ;  /* 0x000000044e007c0c */ /* 0x000fe2000c741270 */
[----:B------:R-:W-:-:S02]  /*b6b0*/  ULDC UR4, c[0x0][0x22c] ;  /* 0x00008b0000047ab9 */ /* 0x000fc40000000800 */
[----:B--2---:R-:W-:Y:S01]  /*b6c0*/  IMAD R9, R202, 0x2, R11 ;  /* 0x00000002ca097824 */ /* 0x004fe200078e020b */
[----:B-1----:R-:W-:Y:S02]  /*b6d0*/  PRMT R3, R80, 0x7632, R3 ;  /* 0x0000763250037816 */ /* 0x002fe40000000003 */
[-C--:B------:R-:W-:Y:S02]  /*b6e0*/  LEA R2, P6, R11, R123.reuse, 0x1 ;  /* 0x0000007b0b027211 */ /* 0x080fe400078c08ff */
[----:B------:R-:W-:Y:S01]  /*b6f0*/  PRMT R81, R81, 0x7632, R81 ;  /* 0x0000763251517816 */ /* 0x000fe20000000051 */
[----:B------:R1:W-:Y:S01]  /*b700*/  @P5 STG.E.U16 desc[UR10][R6.64], R3 ;  /* 0x0000000306005986 */ /* 0x0003e2000c10150a */
[----:B------:R-:W-:Y:S01]  /*b710*/  ISETP.LT.AND P3, PT, R79, UR4, !P0 ;  /* 0x000000044f007c0c */ /* 0x000fe2000c761270 */
[----:B------:R-:W-:Y:S02]  /*b720*/  ULDC UR4, c[0x0][0x22c] ;  /* 0x00008b0000047ab9 */ /* 0x000fe40000000800 */
[----:B------:R2:W-:Y:S01]  /*b730*/  @P4 STG.E.U16 desc[UR10][R4.64], R81 ;  /* 0x0000005104004986 */ /* 0x0005e2000c10150a */
[----:B-1----:R-:W-:Y:S01]  /*b740*/  LEA.HI.X.SX32 R3, R11, R122, 0x1, P6 ;  /* 0x0000007a0b037211 */ /* 0x002fe200030f0eff */
[----:B------:R-:W-:Y:S01]  /*b750*/  IMAD R11, R202, 0x2, R9 ;  /* 0x00000002ca0b7824 */ /* 0x000fe200078e0209 */
[----:B------:R-:W-:-:S04]  /*b760*/  LEA R6, P6, R9, R123, 0x1 ;  /* 0x0000007b09067211 */ /* 0x000fc800078c08ff */
[-C--:B------:R-:W-:Y:S01]  /*b770*/  LEA.HI.X.SX32 R7, R9, R122.reuse, 0x1, P6 ;  /* 0x0000007a09077211 */ /* 0x080fe200030f0eff */
[----:B------:R-:W-:Y:S01]  /*b780*/  IMAD R9, R202, 0x2, R11 ;  /* 0x00000002ca097824 */ /* 0x000fe200078e020b */
[-C--:B--2---:R-:W-:Y:S02]  /*b790*/  LEA R4, P6, R11, R123.reuse, 0x1 ;  /* 0x0000007b0b047211 */ /* 0x084fe400078c08ff */
[----:B------:R-:W-:Y:S01]  /*b7a0*/  ISETP.LT.AND P5, PT, R116, UR4, !P0 ;  /* 0x0000000474007c0c */ /* 0x000fe2000c7a1270 */
[----:B------:R-:W-:Y:S01]  /*b7b0*/  ULDC UR4, c[0x0][0x22c] ;  /* 0x00008b0000047ab9 */ /* 0x000fe20000000800 */
[----:B------:R-:W-:Y:S02]  /*b7c0*/  PRMT R82, R82, 0x7632, R82 ;  /* 0x0000763252527816 */ /* 0x000fe40000000052 */
[----:B------:R-:W-:Y:S02]  /*b7d0*/  PRMT R83, R83, 0x7632, R83 ;  /* 0x0000763253537816 */ /* 0x000fe40000000053 */
[----:B------:R-:W-:Y:S01]  /*b7e0*/  LEA.HI.X.SX32 R5, R11, R122, 0x1, P6 ;  /* 0x0000007a0b057211 */ /* 0x000fe200030f0eff */
[----:B------:R-:W-:Y:S01]  /*b7f0*/  IMAD R11, R202, 0x2, R9 ;  /* 0x00000002ca0b7824 */ /* 0x000fe200078e0209 */
[----:B------:R-:W-:-:S02]  /*b800*/  LEA R8, P6, R9, R123, 0x1 ;  /* 0x0000007b09087211 */ /* 0x000fc400078c08ff */
[----:B------:R-:W-:Y:S01]  /*b810*/  ISETP.LT.AND P4, PT, R117, UR4, !P0 ;  /* 0x0000000475007c0c */ /* 0x000fe2000c781270 */
[----:B------:R1:W-:Y:S01]  /*b820*/  @P2 STG.E.U16 desc[UR10][R2.64], R82 ;  /* 0x0000005202002986 */ /* 0x0003e2000c10150a */
[----:B------:R-:W-:Y:S01]  /*b830*/  LEA.HI.X.SX32 R9, R9, R122, 0x1, P6 ;  /* 0x0000007a09097211 */ /* 0x000fe200030f0eff */
[----:B------:R-:W-:Y:S02]  /*b840*/  ULDC UR4, c[0x0][0x22c] ;  /* 0x00008b0000047ab9 */ /* 0x000fe40000000800 */
[----:B------:R2:W-:Y:S01]  /*b850*/  @P3 STG.E.U16 desc[UR10][R6.64], R83 ;  /* 0x0000005306003986 */ /* 0x0005e2000c10150a */
[----:B------:R-:W-:Y:S01]  /*b860*/  ISETP.LT.AND P2, PT, R118, UR4, !P0 ;  /* 0x0000000476007c0c */ /* 0x000fe2000c741270 */
[----:B------:R-:W-:Y:S01]  /*b870*/  ULDC UR4, c[0x0][0x22c] ;  /* 0x00008b0000047ab9 */ /* 0x000fe20000000800 */
[----:B-1----:R-:W-:Y:S01]  /*b880*/  LEA R2, P6, R11, R123, 0x1 ;  /* 0x0000007b0b027211 */ /* 0x002fe200078c08ff */
[----:B--2---:R-:W-:-:S03]  /*b890*/  IMAD R7, R202, 0x2, R11 ;  /* 0x00000002ca077824 */ /* 0x004fc600078e020b */
[-C--:B------:R-:W-:Y:S01]  /*b8a0*/  LEA.HI.X.SX32 R3, R11, R122.reuse, 0x1, P6 ;  /* 0x0000007a0b037211 */ /* 0x080fe200030f0eff */
[C---:B------:R-:W-:Y:S01]  /*b8b0*/  IMAD R11, R202.reuse, 0x2, R7 ;  /* 0x00000002ca0b7824 */ /* 0x040fe200078e0207 */
[CC--:B------:R-:W-:Y:S01]  /*b8c0*/  LEA R6, P6, R7.reuse, R123.reuse, 0x1 ;  /* 0x0000007b07067211 */ /* 0x0c0fe200078c08ff */
[----:B------:R1:W-:Y:S03]  /*b8d0*/  @P5 STG.E.U16 desc[UR10][R4.64], R84 ;  /* 0x0000005404005986 */ /* 0x0003e6000c10150a */
[----:B------:R-:W-:Y:S01]  /*b8e0*/  LEA.HI.X.SX32 R7, R7, R122, 0x1, P6 ;  /* 0x0000007a07077211 */ /* 0x000fe200030f0eff */
[----:B------:R2:W-:Y:S01]  /*b8f0*/  @P4 STG.E.U16 desc[UR10][R8.64], R85 ;  /* 0x0000005508004986 */ /* 0x0005e2000c10150a */
        /* <DEDUP_REMOVED lines=17> */
[----:B------:R-:W-:Y:S01]  /*ba10*/  LEA.HI.X.SX32 R3, R11, R122, 0x1, P6 ;  /* 0x0000007a0b037211 */ /* 0x000fe200030f0eff */
[----:B------:R-:W-:Y:S01]  /*ba20*/  IMAD R11, R202, 0x2, R11 ;  /* 0x00000002ca0b7824 */ /* 0x000fe200078e020b */
[----:B------:R-:W-:Y:S01]  /*ba30*/  PRMT R85, R85, 0x7632, R85 ;  /* 0x0000763255557816 */ /* 0x000fe20000000055 */
[----:B------:R2:W-:Y:S01]  /*ba40*/  @P5 STG.E.U16 desc[UR10][R4.64], R84 ;  /* 0x0000005404005986 */ /* 0x0005e2000c10150a */
[----:B------:R-:W-:Y:S02]  /*ba50*/  ULDC UR4, c[0x0][0x22c] ;  /* 0x00008b0000047ab9 */ /* 0x000fe40000000800 */
[----:B------:R-:W-:Y:S01]  /*ba60*/  ISETP.LT.AND P3, PT, R127, UR4, !P0 ;  /* 0x000000047f007c0c */ /* 0x000fe2000c761270 */
[----:B------:R4:W-:Y:S01]  /*ba70*/  @P4 STG.E.U16 desc[UR10][R8.64], R85 ;  /* 0x0000005508004986 */ /* 0x0009e2000c10150a */
[----:B------:R-:W-:Y:S01]  /*ba80*/  PRMT R86, R86, 0x7632, R86 ;  /* 0x0000763256567816 */ /* 0x000fe20000000056 */
[----:B------:R-:W-:Y:S01]  /*ba90*/  ULDC UR4, c[0x0][0x22c] ;  /* 0x00008b0000047ab9 */ /* 0x000fe20000000800 */
[----:B-1----:R-:W-:Y:S01]  /*baa0*/  IMAD R7, R202, 0x2, R11 ;  /* 0x00000002ca077824 */ /* 0x002fe200078e020b */
[----:B--2---:R-:W-:-:S04]  /*bab0*/  LEA R4, P6, R11, R123, 0x1 ;  /* 0x0000007b0b047211 */ /* 0x004fc800078c08ff */
[-C--:B------:R-:W-:Y:S01]  /*bac0*/  LEA.HI.X.SX32 R5, R11, R122.reuse, 0x1, P6 ;  /* 0x0000007a0b057211 */ /* 0x080fe200030f0eff */
[----:B----4-:R-:W-:Y:S01]  /*bad0*/  IMAD R9, R202, 0x2, R7 ;  /* 0x00000002ca097824 */ /* 0x010fe200078e0207 */
[C---:B------:R-:W-:Y:S02]  /*bae0*/  LEA R6, P6, R7.reuse, R123, 0x1 ;  /* 0x0000007b07067211 */ /* 0x040fe400078c08ff */
[----:B------:R-:W-:Y:S01]  /*baf0*/  ISETP.LT.AND P5, PT, R132, UR4, !P0 ;  /* 0x0000000484007c0c */ /* 0x000fe2000c7a1270 */
[----:B------:R-:W-:Y:S01]  /*bb00*/  ULDC UR4, c[0x0][0x22c] ;  /* 0x00008b0000047ab9 */ /* 0x000fe20000000800 */
[----:B------:R1:W-:Y:S01]  /*bb10*/  @P2 STG.E.U16 desc[UR10][R2.64], R86 ;  /* 0x0000005602002986 */ /* 0x0003e2000c10150a */
[----:B------:R-:W-:Y:S01]  /*bb20*/  LEA.HI.X.SX32 R7, R7, R122, 0x1, P6 ;  /* 0x0000007a07077211 */ /* 0x000fe200030f0eff */
[----:B------:R-:W-:Y:S01]  /*bb30*/  IMAD R11, R202, 0x2, R9 ;  /* 0x00000002ca0b7824 */ /* 0x000fe200078e0209 */
[----:B------:R-:W-:Y:S01]  /*bb40*/  ISETP.LT.AND P4, PT, R133, UR4, !P0 ;  /* 0x0000000485007c0c */ /* 0x000fe2000c781270 */
[----:B------:R-:W-:Y:S01]  /*bb50*/  ULDC UR4, c[0x0][0x22c] ;  /* 0x00008b0000047ab9 */ /* 0x000fe20000000800 */
[----:B------:R-:W-:-:S02]  /*bb60*/  PRMT R87, R87, 0x7632, R87 ;  /* 0x0000763257577816 */ /* 0x000fc40000000057 */
[----:B------:R-:W-:Y:S01]  /*bb70*/  ISETP.LT.AND P2, PT, R134, UR4, !P0 ;  /* 0x0000000486007c0c */ /* 0x000fe2000c741270 */
[----:B------:R-:W-:Y:S01]  /*bb80*/  ULDC UR4, c[0x0][0x22c] ;  /* 0x00008b0000047ab9 */ /* 0x000fe20000000800 */
[CC--:B-1----:R-:W-:Y:S01]  /*bb90*/  LEA R2, P6, R9.reuse, R123.reuse, 0x1 ;  /* 0x0000007b09027211 */ /* 0x0c2fe200078c08ff */
[----:B------:R1:W-:Y:S01]  /*bba0*/  @P3 STG.E.U16 desc[UR10][R4.64], R87 ;  /* 0x0000005704003986 */ /* 0x0003e2000c10150a */
[----:B------:R-:W-:Y:S02]  /*bbb0*/  IMAD R13, R202, 0x2, R11 ;  /* 0x00000002ca0d7824 */ /* 0x000fe400078e020b */
[-C--:B------:R-:W-:Y:S02]  /*bbc0*/  LEA.HI.X.SX32 R3, R9, R122.reuse, 0x1, P6 ;  /* 0x0000007a09037211 */ /* 0x080fe400030f0eff */
[-C--:B------:R-:W-:Y:S02]  /*bbd0*/  LEA R8, P6, R11, R123.reuse, 0x1 ;  /* 0x0000007b0b087211 */ /* 0x080fe400078c08ff */
[----:B------:R-:W-:Y:S01]  /*bbe0*/  ISETP.LT.AND P3, PT, R135, UR4, !P0 ;  /* 0x0000000487007c0c */ /* 0x000fe2000c761270 */
[----:B------:R-:W-:Y:S01]  /*bbf0*/  ULDC UR4, c[0x0][0x22c] ;  /* 0x00008b0000047ab9 */ /* 0x000fe20000000800 */
[----:B------:R-:W-:Y:S01]  /*bc00*/  LEA.HI.X.SX32 R9, R11, R122, 0x1, P6 ;  /* 0x0000007a0b097211 */ /* 0x000fe200030f0eff */
[----:B------:R2:W-:Y:S01]  /*bc10*/  @P5 STG.E.U16 desc[UR10][R6.64], R88 ;  /* 0x0000005806005986 */ /* 0x0005e2000c10150a */
[----:B------:R-:W4:Y:S01]  /*bc20*/  LDC R11, c[0x0][0x248] ;  /* 0x00009200ff0b7b82 */ /* 0x000f220000000800 */
[----:B-1----:R-:W-:-:S02]  /*bc30*/  LEA R4, P6, R13, R123, 0x1 ;  /* 0x0000007b0d047211 */ /* 0x002fc400078c08ff */
[----:B------:R-:W-:Y:S01]  /*bc40*/  ISETP.LT.AND P5, PT, R140, UR4, !P0 ;  /* 0x000000048c007c0c */ /* 0x000fe2000c7a1270 */
[----:B------:R1:W-:Y:S01]  /*bc50*/  @P4 STG.E.U16 desc[UR10][R2.64], R89 ;  /* 0x0000005902004986 */ /* 0x0003e2000c10150a */
[----:B------:R-:W-:Y:S01]  /*bc60*/  LEA.HI.X.SX32 R5, R13, R122, 0x1, P6 ;  /* 0x0000007a0d057211 */ /* 0x000fe200030f0eff */
[C---:B------:R-:W-:Y:S01]  /*bc70*/  IMAD R13, R202.reuse, 0x2, R13 ;  /* 0x00000002ca0d7824 */ /* 0x040fe200078e020d */
[----:B------:R-:W-:Y:S01]  /*bc80*/  ULDC UR4, c[0x0][0x22c] ;  /* 0x00008b0000047ab9 */ /* 0x000fe20000000800 */
[----:B------:R0:W-:Y:S04]  /*bc90*/  @P2 STG.E.U16 desc[UR10][R8.64], R90 ;  /* 0x0000005a08002986 */ /* 0x0001e8000c10150a */
[----:B------:R3:W-:Y:S01]  /*bca0*/  @P3 STG.E.U16 desc[UR10][R4.64], R91 ;  /* 0x0000005b04003986 */ /* 0x0007e2000c10150a */
[----:B--2---:R-:W-:Y:S01]  /*bcb0*/  IMAD R7, R202, 0x2, R13 ;  /* 0x00000002ca077824 */ /* 0x004fe200078e020d */
[----:B-1----:R-:W-:-:S02]  /*bcc0*/  LEA R2, P3, R13, R123, 0x1 ;  /* 0x0000007b0d027211 */ /* 0x002fc400078608ff */
[----:B------:R-:W-:Y:S01]  /*bcd0*/  ISETP.LT.AND P4, PT, R141, UR4, !P0 ;  /* 0x000000048d007c0c */ /* 0x000fe2000c781270 */
[----:B------:R-:W-:Y:S01]  /*bce0*/  ULDC UR4, c[0x0][0x22c] ;  /* 0x00008b0000047ab9 */ /* 0x000fe20000000800 */
[----:B------:R-:W-:Y:S01]  /*bcf0*/  PRMT R88, R88, 0x7632, R88 ;  /* 0x0000763258587816 */ /* 0x000fe20000000058 */
[----:B0-----:R-:W-:Y:S01]  /*bd00*/  IMAD R9, R202, 0x2, R7 ;  /* 0x00000002ca097824 */ /* 0x001fe200078e0207 */
[----:B------:R-:W-:Y:S02]  /*bd10*/  LEA.HI.X.SX32 R3, R13, R122, 0x1, P3 ;  /* 0x0000007a0d037211 */ /* 0x000fe400018f0eff */
[----:B------:R-:W-:Y:S01]  /*bd20*/  ISETP.LT.AND P6, PT, R142, UR4, !P0 ;  /* 0x000000048e007c0c */ /* 0x000fe2000c7c1270 */
[----:B------:R-:W0:Y:S01]  /*bd30*/  LDC R13, c[0x0][0x248] ;  /* 0x00009200ff0d7b82 */ /* 0x000e220000000800 */
[-C--:B------:R-:W-:Y:S01]  /*bd40*/  LEA R6, P3, R7, R123.reuse, 0x1 ;  /* 0x0000007b07067211 */ /* 0x080fe200078608ff */
[----:B------:R1:W-:Y:S01]  /*bd50*/  @P5 STG.E.U16 desc[UR10][R2.64], R88 ;  /* 0x0000005802005986 */ /* 0x0003e2000c10150a */
[----:B---3--:R-:W-:Y:S01]  /*bd60*/  LEA R4, P5, R9, R123, 0x1 ;  /* 0x0000007b09047211 */ /* 0x008fe200078a08ff */
[----:B------:R-:W-:Y:S01]  /*bd70*/  ULDC UR4, c[0x0][0x22c] ;  /* 0x00008b0000047ab9 */ /* 0x000fe20000000800 */
[----:B------:R-:W-:-:S02]  /*bd80*/  PRMT R89, R89, 0x7632, R89 ;  /* 0x0000763259597816 */ /* 0x000fc40000000059 */
[-C--:B------:R-:W-:Y:S02]  /*bd90*/  LEA.HI.X.SX32 R7, R7, R122.reuse, 0x1, P3 ;  /* 0x0000007a07077211 */ /* 0x080fe400018f0eff */
[-C--:B------:R-:W-:Y:S01]  /*bda0*/  LEA.HI.X.SX32 R5, R9, R122.reuse, 0x1, P5 ;  /* 0x0000007a09057211 */ /* 0x080fe200028f0eff */
[----:B------:R-:W-:Y:S01]  /*bdb0*/  IMAD R9, R202, 0x2, R9 ;  /* 0x00000002ca097824 */ /* 0x000fe200078e0209 */
[----:B------:R-:W-:Y:S01]  /*bdc0*/  PRMT R90, R90, 0x7632, R90 ;  /* 0x000076325a5a7816 */ /* 0x000fe2000000005a */
[----:B------:R2:W-:Y:S02]  /*bdd0*/  @P4 STG.E.U16 desc[UR10][R6.64], R89 ;  /* 0x0000005906004986 */ /* 0x0005e4000c10150a */
[----:B------:R-:W-:Y:S02]  /*bde0*/  IMAD R202, R202, 0x2, R9 ;  /* 0x00000002caca7824 */ /* 0x000fe400078e0209 */
[----:B------:R3:W-:Y:S01]  /*bdf0*/  @P6 STG.E.U16 desc[UR10][R4.64], R90 ;  /* 0x0000005a04006986 */ /* 0x0007e2000c10150a */
[-C--:B-1----:R-:W-:Y:S01]  /*be00*/  LEA R2, P6, R9, R123.reuse, 0x1 ;  /* 0x0000007b09027211 */ /* 0x082fe200078c08ff */
[----:B----4-:R-:W-:Y:S01]  /*be10*/  IMAD R8, R11, 0x2, R202 ;  /* 0x000000020b087824 */ /* 0x010fe200078e02ca */
[----:B------:R-:W-:Y:S01]  /*be20*/  ISETP.LT.AND P2, PT, R143, UR4, !P0 ;  /* 0x000000048f007c0c */ /* 0x000fe2000c741270 */
[----:B------:R-:W1:Y:S01]  /*be30*/  LDC R11, c[0x0][0x248] ;  /* 0x00009200ff0b7b82 */ /* 0x000e620000000800 */
[----:B------:R-:W-:Y:S01]  /*be40*/  LEA.HI.X.SX32 R3, R9, R122, 0x1, P6 ;  /* 0x0000007a09037211 */ /* 0x000fe200030f0eff */
[----:B------:R-:W-:Y:S01]  /*be50*/  ULDC UR4, c[0x0][0x22c] ;  /* 0x00008b0000047ab9 */ /* 0x000fe20000000800 */
[----:B--2---:R-:W-:-:S02]  /*be60*/  LEA R6, P6, R202, R123, 0x1 ;  /* 0x0000007bca067211 */ /* 0x004fc400078c08ff */
[----:B------:R-:W-:Y:S01]  /*be70*/  ISETP.LT.AND P3, PT, R148, UR4, !P0 ;  /* 0x0000000494007c0c */ /* 0x000fe2000c761270 */
[----:B------:R-:W-:Y:S01]  /*be80*/  ULDC UR4, c[0x0][0x22c] ;  /* 0x00008b0000047ab9 */ /* 0x000fe20000000800 */
[-C--:B------:R-:W-:Y:S02]  /*be90*/  LEA.HI.X.SX32 R7, R202, R122.reuse, 0x1, P6 ;  /* 0x0000007aca077211 */ /* 0x080fe400030f0eff */
[C---:B---3--:R-:W-:Y:S02]  /*bea0*/  LEA R4, P6, R8.reuse, R123, 0x1 ;  /* 0x0000007b08047211 */ /* 0x048fe400078c08ff */
[----:B------:R-:W-:Y:S02]  /*beb0*/  PRMT R91, R91, 0x7632, R91 ;  /* 0x000076325b5b7816 */ /* 0x000fe4000000005b */
[----:B------:R-:W-:Y:S01]  /*bec0*/  LEA.HI.X.SX32 R5, R8, R122, 0x1, P6 ;  /* 0x0000007a08057211 */ /* 0x000fe200030f0eff */
[----:B0-----:R-:W-:Y:S01]  /*bed0*/  IMAD R8, R13, 0x2, R8 ;  /* 0x000000020d087824 */ /* 0x001fe200078e0208 */
[----:B------:R-:W-:Y:S01]  /*bee0*/  ISETP.LT.AND P4, PT, R149, UR4, !P0 ;  /* 0x0000000495007c0c */ /* 0x000fe2000c781270 */
[----:B------:R-:W0:Y:S01]  /*bef0*/  LDC R13, c[0x0][0x248] ;  /* 0x00009200ff0d7b82 */ /* 0x000e220000000800 */
[----:B------:R2:W-:Y:S01]  /*bf00*/  @P2 STG.E.U16 desc[UR10][R2.64], R91 ;  /* 0x0000005b02002986 */ /* 0x0005e2000c10150a */
[----:B------:R-:W-:Y:S01]  /*bf10*/  IMAD R9, R15, 0x2, R8 ;  /* 0x000000020f097824 */ /* 0x000fe200078e0208 */
[----:B------:R-:W-:-:S05]  /*bf20*/  ULDC UR4, c[0x0][0x22c] ;  /* 0x00008b0000047ab9 */ /* 0x000fca0000000800 */
[----:B------:R-:W3:Y:S01]  /*bf30*/  LDC R15, c[0x0][0x248] ;  /* 0x00009200ff0f7b82 */ /* 0x000ee20000000800 */
[----:B------:R4:W-:Y:S01]  /*bf40*/  @P3 STG.E.U16 desc[UR10][R6.64], R92 ;  /* 0x0000005c06003986 */ /* 0x0009e2000c10150a */
[-C--:B--2---:R-:W-:Y:S02]  /*bf50*/  LEA R2, P6, R8, R123.reuse, 0x1 ;  /* 0x0000007b08027211 */ /* 0x084fe400078c08ff */
[----:B------:R-:W-:Y:S01]  /*bf60*/  ISETP.LT.AND P5, PT, R150, UR4, !P0 ;  /* 0x0000000496007c0c */ /* 0x000fe2000c7a1270 */
[----:B------:R-:W-:Y:S01]  /*bf70*/  ULDC UR4, c[0x0][0x22c] ;  /* 0x00008b0000047ab9 */ /* 0x000fe20000000800 */
[-C--:B------:R-:W-:Y:S02]  /*bf80*/  LEA.HI.X.SX32 R3, R8, R122.reuse, 0x1, P6 ;  /* 0x0000007a08037211 */ /* 0x080fe400030f0eff */
[----:B------:R-:W-:Y:S01]  /*bf90*/  LEA R8, P6, R9, R123, 0x1 ;  /* 0x0000007b09087211 */ /* 0x000fe200078c08ff */
[----:B----4-:R-:W-:Y:S01]  /*bfa0*/  IMAD R6, R10, 0x2, R9 ;  /* 0x000000020a067824 */ /* 0x010fe200078e0209 */
[----:B------:R-:W-:Y:S01]  /*bfb0*/  ISETP.LT.AND P2, PT, R151, UR4, !P0 ;  /* 0x0000000497007c0c */ /* 0x000fe2000c741270 */
[----:B------:R-:W-:Y:S01]  /*bfc0*/  ULDC UR4, c[0x0][0x22c] ;  /* 0x00008b0000047ab9 */ /* 0x000fe20000000800 */
[----:B------:R2:W-:Y:S01]  /*bfd0*/  @P4 STG.E.U16 desc[UR10][R4.64], R93 ;  /* 0x0000005d04004986 */ /* 0x0005e2000c10150a */
[----:B------:R-:W-:Y:S01]  /*bfe0*/  LEA.HI.X.SX32 R9, R9, R122, 0x1, P6 ;  /* 0x0000007a09097211 */ /* 0x000fe200030f0eff */
[----:B-1----:R-:W-:Y:S01]  /*bff0*/  IMAD R10, R11, 0x2, R6 ;  /* 0x000000020b0a7824 */ /* 0x002fe200078e0206 */
[----:B------:R-:W-:Y:S01]  /*c000*/  ISETP.LT.AND P3, PT, R152, UR4, !P0 ;  /* 0x0000000498007c0c */ /* 0x000fe2000c761270 */
[----:B------:R-:W1:Y:S01]  /*c010*/  LDC R11, c[0x0][0x248] ;  /* 0x00009200ff0b7b82 */ /* 0x000e620000000800 */
[----:B------:R-:W-:-:S02]  /*c020*/  ULDC UR4, c[0x0][0x22c] ;  /* 0x00008b0000047ab9 */ /* 0x000fc40000000800 */
[----:B------:R-:W-:Y:S01]  /*c030*/  ISETP.LT.AND P4, PT, R153, UR4, !P0 ;  /* 0x0000000499007c0c */ /* 0x000fe2000c781270 */
[----:B------:R-:W-:Y:S01]  /*c040*/  ULDC UR4, c[0x0][0x22c] ;  /* 0x00008b0000047ab9 */ /* 0x000fe20000000800 */
[----:B--2---:R-:W-:-:S04]  /*c050*/  LEA R4, P6, R6, R123, 0x1 ;  /* 0x0000007b06047211 */ /* 0x004fc800078c08ff */
[-C--:B------:R-:W-:Y:S02]  /*c060*/  LEA.HI.X.SX32 R5, R6, R122.reuse, 0x1, P6 ;  /* 0x0000007a06057211 */ /* 0x080fe400030f0eff */
[----:B------:R-:W-:Y:S01]  /*c070*/  LEA R6, P6, R10, R123, 0x1 ;  /* 0x0000007b0a067211 */ /* 0x000fe200078c08ff */
[----:B------:R2:W-:Y:S01]  /*c080*/  @P5 STG.E.U16 desc[UR10][R2.64], R94 ;  /* 0x0000005e02005986 */ /* 0x0005e2000c10150a */
[----:B------:R-:W-:Y:S02]  /*c090*/  PRMT R92, R92, 0x7632, R92 ;  /* 0x000076325c5c7816 */ /* 0x000fe4000000005c */
[----:B------:R-:W-:Y:S01]  /*c0a0*/  LEA.HI.X.SX32 R7, R10, R122, 0x1, P6 ;  /* 0x0000007a0a077211 */ /* 0x000fe200030f0eff */
[----:B0-----:R-:W-:Y:S01]  /*c0b0*/  IMAD R10, R13, 0x2, R10 ;  /* 0x000000020d0a7824 */ /* 0x001fe200078e020a */
[----:B------:R-:W-:Y:S01]  /*c0c0*/  ISETP.LT.AND P5, PT, R154, UR4, !P0 ;  /* 0x000000049a007c0c */ /* 0x000fe2000c7a1270 */
[----:B------:R3:W-:Y:S01]  /*c0d0*/  @P2 STG.E.U16 desc[UR10][R8.64], R95 ;  /* 0x0000005f08002986 */ /* 0x0007e2000c10150a */
[----:B------:R-:W-:Y:S01]  /*c0e0*/  ULDC UR4, c[0x0][0x22c] ;  /* 0x00008b0000047ab9 */ /* 0x000fe20000000800 */
[----:B------:R-:W0:Y:S01]  /*c0f0*/  LDC R13, c[0x0][0x248] ;  /* 0x00009200ff0d7b82 */ /* 0x000e220000000800 */
[----:B------:R-:W-:-:S02]  /*c100*/  ISETP.LT.AND P2, PT, R155, UR4, !P0 ;  /* 0x000000049b007c0c */ /* 0x000fc4000c741270 */
[----:B--2---:R-:W-:Y:S01]  /*c110*/  PRMT R3, R93, 0x7632, R3 ;  /* 0x000076325d037816 */ /* 0x004fe20000000003 */
[----:B------:R2:W-:Y:S01]  /*c120*/  @P3 STG.E.U16 desc[UR10][R4.64], R92 ;  /* 0x0000005c04003986 */ /* 0x0005e2000c10150a */
[----:B------:R-:W-:Y:S01]  /*c130*/  PRMT R94, R94, 0x7632, R94 ;  /* 0x000076325e5e7816 */ /* 0x000fe2000000005e */
[----:B------:R-:W-:Y:S01]  /*c140*/  ULDC UR4, c[0x0][0x22c] ;  /* 0x00008b0000047ab9 */ /* 0x000fe20000000800 */
[----:B---3--:R-:W-:Y:S01]  /*c150*/  IMAD R8, R15, 0x2, R10 ;  /* 0x000000020f087824 */ /* 0x008fe200078e020a */
[----:B------:R3:W-:Y:S01]  /*c160*/  @P4 STG.E.U16 desc[UR10][R6.64], R3 ;  /* 0x0000000306004986 */ /* 0x0007e2000c10150a */
[-C--:B------:R-:W-:Y:S01]  /*c170*/  LEA R2, P4, R10, R123.reuse, 0x1 ;  /* 0x0000007b0a027211 */ /* 0x080fe200078808ff */
[----:B------:R-:W4:Y:S02]  /*c180*/  LDC R15, c[0x0][0x248] ;  /* 0x00009200ff0f7b82 */ /* 0x000f240000000800 */
[----:B--2---:R-:W-:Y:S02]  /*c190*/  LEA R4, P6, R8, R123, 0x1 ;  /* 0x0000007b08047211 */ /* 0x004fe400078c08ff */
[----:B------:R-:W-:-:S02]  /*c1a0*/  PRMT R95, R95, 0x7632, R95 ;  /* 0x000076325f5f7816 */ /* 0x000fc4000000005f */
[-C--:B------:R-:W-:Y:S02]  /*c1b0*/  LEA.HI.X.SX32 R5, R8, R122.reuse, 0x1, P6 ;  /* 0x0000007a08057211 */ /* 0x080fe400030f0eff */
[----:B---3--:R-:W-:Y:S01]  /*c1c0*/  LEA.HI.X.SX32 R3, R10, R122, 0x1, P4 ;  /* 0x0000007a0a037211 */ /* 0x008fe200020f0eff */
[----:B-1----:R-:W-:-:S04]  /*c1d0*/  IMAD R8, R11, 0x2, R8 ;  /* 0x000000020b087824 */ /* 0x002fc800078e0208 */
[----:B------:R1:W-:Y:S01]  /*c1e0*/  @P5 STG.E.U16 desc[UR10][R2.64], R94 ;  /* 0x0000005e02005986 */ /* 0x0003e2000c10150a */
[----:B------:R-:W-:Y:S01]  /*c1f0*/  IMAD R10, R17, 0x2, R8 ;  /* 0x00000002110a7824 */ /* 0x000fe200078e0208 */
[----:B------:R-:W-:Y:S01]  /*c200*/  ISETP.LT.AND P3, PT, R156, UR4, !P0 ;  /* 0x000000049c007c0c */ /* 0x000fe2000c761270 */
[----:B------:R-:W-:Y:S01]  /*c210*/  ULDC UR4, c[0x0][0x22c] ;  /* 0x00008b0000047ab9 */ /* 0x000fe20000000800 */
[----:B------:R2:W-:Y:S01]  /*c220*/  @P2 STG.E.U16 desc[UR10][R4.64], R95 ;  /* 0x0000005f04002986 */ /* 0x0005e2000c10150a */
[CC--:B------:R-:W-:Y:S01]  /*c230*/  LEA R6, P2, R8.reuse, R123.reuse, 0x1 ;  /* 0x0000007b08067211 */ /* 0x0c0fe200078408ff */
[----:B------:R-:W3:Y:S03]  /*c240*/  LDC R17, c[0x0][0x248] ;  /* 0x00009200ff117b82 */ /* 0x000ee60000000800 */
[----:B------:R-:W-:Y:S02]  /*c250*/  LEA.HI.X.SX32 R7, R8, R122, 0x1, P2 ;  /* 0x0000007a08077211 */ /* 0x000fe400010f0eff */
[----:B------:R-:W-:-:S02]  /*c260*/  LEA R8, P6, R10, R123, 0x1 ;  /* 0x0000007b0a087211 */ /* 0x000fc400078c08ff */
[----:B------:R-:W-:Y:S01]  /*c270*/  ISETP.LT.AND P4, PT, R157, UR4, !P0 ;  /* 0x000000049d007c0c */ /* 0x000fe2000c781270 */
[----:B------:R-:W-:Y:S01]  /*c280*/  ULDC UR4, c[0x0][0x22c] ;  /* 0x00008b0000047ab9 */ /* 0x000fe20000000800 */
[----:B------:R-:W-:Y:S01]  /*c290*/  LEA.HI.X.SX32 R9, R10, R122, 0x1, P6 ;  /* 0x0000007a0a097211 */ /* 0x000fe200030f0eff */
[----:B0-----:R-:W-:Y:S01]  /*c2a0*/  IMAD R10, R13, 0x2, R10 ;  /* 0x000000020d0a7824 */ /* 0x001fe200078e020a */
[----:B------:R-:W-:Y:S01]  /*c2b0*/  ISETP.LT.AND P5, PT, R158, UR4, !P0 ;  /* 0x000000049e007c0c */ /* 0x000fe2000c7a1270 */
[----:B------:R0:W-:Y:S01]  /*c2c0*/  @P3 STG.E.U16 desc[UR10][R6.64], R96 ;  /* 0x0000006006003986 */ /* 0x0001e2000c10150a */
[----:B------:R-:W-:Y:S01]  /*c2d0*/  ISETP.LT.AND P2, PT, R159, UR5, !P0 ;  /* 0x000000059f007c0c */ /* 0x000fe2000c741270 */
[----:B----4-:R-:W-:Y:S01]  /*c2e0*/  IMAD R11, R15, 0x2, R10 ;  /* 0x000000020f0b7824 */ /* 0x010fe200078e020a */
[----:B------:R-:W4:Y:S01]  /*c2f0*/  LDC R13, c[0x0][0x248] ;  /* 0x00009200ff0d7b82 */ /* 0x000f220000000800 */
[-C--:B-1----:R-:W-:Y:S01]  /*c300*/  LEA R2, P3, R10, R123.reuse, 0x1 ;  /* 0x0000007b0a027211 */ /* 0x082fe200078608ff */
[----:B------:R-:W-:Y:S01]  /*c310*/  ULDC UR4, c[0x0][0x22c] ;  /* 0x00008b0000047ab9 */ /* 0x000fe20000000800 */
[----:B------:R-:W-:Y:S01]  /*c320*/  ULDC UR5, c[0x0][0x22c] ;  /* 0x00008b0000057ab9 */ /* 0x000fe20000000800 */
[----:B--2---:R-:W-:-:S02]  /*c330*/  LEA R4, P6, R11, R123, 0x1 ;  /* 0x0000007b0b047211 */ /* 0x004fc400078c08ff */
[-C--:B------:R-:W-:Y:S02]  /*c340*/  LEA.HI.X.SX32 R3, R10, R122.reuse, 0x1, P3 ;  /* 0x0000007a0a037211 */ /* 0x080fe400018f0eff */
[----:B------:R-:W1:Y:S01]  /*c350*/  LDC R10, c[0x0][0x248] ;  /* 0x00009200ff0a7b82 */ /* 0x000e620000000800 */
[----:B------:R-:W-:Y:S01]  /*c360*/  LEA.HI.X.SX32 R5, R11, R122, 0x1, P6 ;  /* 0x0000007a0b057211 */ /* 0x000fe200030f0eff */
[----:B------:R-:W-:Y:S01]  /*c370*/  IMAD R11, R12, 0x2, R11 ;  /* 0x000000020c0b7824 */ /* 0x000fe200078e020b */
[----:B------:R-:W-:Y:S01]  /*c380*/  ISETP.LT.AND P3, PT, R160, UR4, !P0 ;  /* 0x00000004a0007c0c */ /* 0x000fe2000c761270 */
[----:B------:R2:W-:Y:S01]  /*c390*/  @P4 STG.E.U16 desc[UR10][R8.64], R97 ;  /* 0x0000006108004986 */ /* 0x0005e2000c10150a */
[----:B------:R-:W-:-:S03]  /*c3a0*/  ULDC UR4, c[0x0][0x22c] ;  /* 0x00008b0000047ab9 */ /* 0x000fc60000000800 */
[----:B------:R-:W3:Y:S01]  /*c3b0*/  LDC R12, c[0x0][0x248] ;  /* 0x00009200ff0c7b82 */ /* 0x000ee20000000800 */
[----:B------:R2:W-:Y:S01]  /*c3c0*/  @P5 STG.E.U16 desc[UR10][R2.64], R98 ;  /* 0x0000006202005986 */ /* 0x0005e2000c10150a */
[----:B------:R-:W-:Y:S01]  /*c3d0*/  ISETP.LT.AND P4, PT, R161, UR5, !P0 ;  /* 0x00000005a1007c0c */ /* 0x000fe2000c781270 */
[----:B------:R-:W-:Y:S02]  /*c3e0*/  ULDC UR5, c[0x0][0x22c] ;  /* 0x00008b0000057ab9 */ /* 0x000fe40000000800 */
[----:B------:R4:W-:Y:S01]  /*c3f0*/  @P2 STG.E.U16 desc[UR10][R4.64], R99 ;  /* 0x0000006304002986 */ /* 0x0009e2000c10150a */
[C---:B0-----:R-:W-:Y:S01]  /*c400*/  LEA R6, P2, R11.reuse, R123, 0x1 ;  /* 0x0000007b0b067211 */ /* 0x041fe200078408ff */
[----:B--2---:R-:W-:Y:S01]  /*c410*/  IMAD R8, R14, 0x2, R11 ;  /* 0x000000020e087824 */ /* 0x004fe200078e020b */
[----:B------:R-:W0:Y:S02]  /*c420*/  LDC R9, c[0x0][0x248] ;  /* 0x00009200ff097b82 */ /* 0x000e240000000800 */
[----:B------:R-:W-:-:S02]  /*c430*/  LEA.HI.X.SX32 R7, R11, R122, 0x1, P2 ;  /* 0x0000007a0b077211 */ /* 0x000fc400010f0eff */
[----:B------:R-:W-:Y:S02]  /*c440*/  PRMT R3, R96, 0x7632, R3 ;  /* 0x0000763260037816 */ /* 0x000fe40000000003 */
[----:B------:R-:W-:Y:S02]  /*c450*/  LEA R2, P6, R8, R123, 0x1 ;  /* 0x0000007b08027211 */ /* 0x000fe400078c08ff */
[----:B------:R-:W-:Y:S01]  /*c460*/  PRMT R97, R97, 0x7632, R97 ;  /* 0x0000763261617816 */ /* 0x000fe20000000061 */
[----:B------:R2:W-:Y:S01]  /*c470*/  @P3 STG.E.U16 desc[UR10][R6.64], R3 ;  /* 0x0000000306003986 */ /* 0x0005e2000c10150a */
[----:B----4-:R-:W-:Y:S01]  /*c480*/  IMAD R5, R13, 0x2, R8 ;  /* 0x000000020d057824 */ /* 0x010fe200078e0208 */
[----:B------:R-:W4:Y:S01]  /*c490*/  LDC R11, c[0x0][0x248] ;  /* 0x00009200ff0b7b82 */ /* 0x000f220000000800 */
[----:B------:R-:W-:Y:S01]  /*c4a0*/  ISETP.LT.AND P5, PT, R162, UR4, !P0 ;  /* 0x00000004a2007c0c */ /* 0x000fe2000c7a1270 */
[----:B------:R-:W-:Y:S01]  /*c4b0*/  ULDC UR4, c[0x0][0x22c] ;  /* 0x00008b0000047ab9 */ /* 0x000fe20000000800 */
[----:B------:R-:W-:-:S05]  /*c4c0*/  PRMT R98, R98, 0x7632, R98 ;  /* 0x0000763262627816 */ /* 0x000fca0000000062 */
[----:B------:R-:W4:Y:S01]  /*c4d0*/  LDC R13, c[0x0][0x248] ;  /* 0x00009200ff0d7b82 */ /* 0x000f220000000800 */
[----:B--2---:R-:W-:Y:S01]  /*c4e0*/  LEA.HI.X.SX32 R3, R8, R122, 0x1, P6 ;  /* 0x0000007a08037211 */ /* 0x004fe200030f0eff */
[----:B-1----:R-:W-:-:S04]  /*c4f0*/  IMAD R7, R10, 0x2, R5 ;  /* 0x000000020a077824 */ /* 0x002fc800078e0205 */
[----:B------:R1:W-:Y:S01]  /*c500*/  @P4 STG.E.U16 desc[UR10][R2.64], R97 ;  /* 0x0000006102004986 */ /* 0x0003e2000c10150a */
[C---:B------:R-:W-:Y:S01]  /*c510*/  LEA R4, P4, R5.reuse, R123, 0x1 ;  /* 0x0000007b05047211 */ /* 0x040fe200078808ff */
[----:B------:R-:W2:Y:S01]  /*c520*/  LDC R10, c[0x0][0x248] ;  /* 0x00009200ff0a7b82 */ /* 0x000ea20000000800 */
[----:B---3--:R-:W-:Y:S02]  /*c530*/  IMAD R8, R12, 0x2, R7 ;  /* 0x000000020c087824 */ /* 0x008fe400078e0207 */
[----:B------:R-:W-:-:S05]  /*c540*/  LEA.HI.X.SX32 R5, R5, R122, 0x1, P4 ;  /* 0x0000007a05057211 */ /* 0x000fca00020f0eff */
[----:B------:R3:W-:Y:S01]  /*c550*/  @P5 STG.E.U16 desc[UR10][R4.64], R98 ;  /* 0x0000006204005986 */ /* 0x0007e2000c10150a */
[----:B------:R-:W-:Y:S01]  /*c560*/  ISETP.LT.AND P2, PT, R163, UR4, !P0 ;  /* 0x00000004a3007c0c */ /* 0x000fe2000c741270 */
[----:B------:R-:W-:Y:S01]  /*c570*/  ULDC UR4, c[0x0][0x22c] ;  /* 0x00008b0000047ab9 */ /* 0x000fe20000000800 */
[CC--:B-1----:R-:W-:Y:S01]  /*c580*/  LEA R2, P5, R8.reuse, R123.reuse, 0x1 ;  /* 0x0000007b08027211 */ /* 0x0c2fe200078a08ff */
[----:B------:R-:W1:Y:S03]  /*c590*/  LDC R12, c[0x0][0x248] ;  /* 0x00009200ff0c7b82 */ /* 0x000e660000000800 */
[-C--:B------:R-:W-:Y:S01]  /*c5a0*/  LEA.HI.X.SX32 R3, R8, R122.reuse, 0x1, P5 ;  /* 0x0000007a08037211 */ /* 0x080fe200028f0eff */
[----:B0-----:R-:W-:Y:S01]  /*c5b0*/  IMAD R8, R9, 0x2, R8 ;  /* 0x0000000209087824 */ /* 0x001fe200078e0208 */
[----:B------:R-:W-:Y:S01]  /*c5c0*/  ISETP.LT.AND P3, PT, R164, UR4, !P0 ;  /* 0x00000004a4007c0c */ /* 0x000fe2000c761270 */
[----:B------:R-:W-:Y:S01]  /*c5d0*/  ULDC UR4, c[0x0][0x22c] ;  /* 0x00008b0000047ab9 */ /* 0x000fe20000000800 */
[----:B------:R-:W-:Y:S01]  /*c5e0*/  LEA R6, P4, R7, R123, 0x1 ;  /* 0x0000007b07067211 */ /* 0x000fe200078808ff */
[----:B----4-:R-:W-:Y:S01]  /*c5f0*/  IMAD R9, R11, 0x2, R8 ;  /* 0x000000020b097824 */ /* 0x010fe200078e0208 */
[----:B------:R-:W-:Y:S01]  /*c600*/  ISETP.LT.AND P6, PT, R165, UR4, !P0 ;  /* 0x00000004a5007c0c */ /* 0x000fe2000c7c1270 */
[----:B------:R-:W0:Y:S01]  /*c610*/  LDC R11, c[0x0][0x248] ;  /* 0x00009200ff0b7b82 */ /* 0x000e220000000800 */
[----:B------:R-:W-:Y:S01]  /*c620*/  PRMT R99, R99, 0x7632, R99 ;  /* 0x0000763263637816 */ /* 0x000fe20000000063 */
[----:B------:R-:W-:Y:S01]  /*c630*/  ULDC UR4, c[0x0][0x22c] ;  /* 0x00008b0000047ab9 */ /* 0x000fe20000000800 */
[----:B------:R-:W-:-:S02]  /*c640*/  LEA.HI.X.SX32 R7, R7, R122, 0x1, P4 ;  /* 0x0000007a07077211 */ /* 0x000fc400020f0eff */
[-C--:B---3--:R-:W-:Y:S02]  /*c650*/  LEA R4, P5, R8, R123.reuse, 0x1 ;  /* 0x0000007b08047211 */ /* 0x088fe400078a08ff */
[----:B------:R-:W-:Y:S01]  /*c660*/  ISETP.LT.AND P4, PT, R166, UR4, !P0 ;  /* 0x00000004a6007c0c */ /* 0x000fe2000c781270 */
[----:B------:R-:W-:Y:S01]  /*c670*/  ULDC UR4, c[0x0][0x22c] ;  /* 0x00008b0000047ab9 */ /* 0x000fe20000000800 */
[----:B------:R-:W-:Y:S01]  /*c680*/  LEA.HI.X.SX32 R5, R8, R122, 0x1, P5 ;  /* 0x0000007a08057211 */ /* 0x000fe200028f0eff */
[----:B------:R3:W-:Y:S01]  /*c690*/  @P2 STG.E.U16 desc[UR10][R6.64], R99 ;  /* 0x0000006306002986 */ /* 0x0007e2000c10150a */
[----:B--2---:R-:W-:Y:S01]  /*c6a0*/  IMAD R8, R10, 0x2, R9 ;  /* 0x000000020a087824 */ /* 0x004fe200078e0209 */
[----:B------:R-:W-:Y:S01]  /*c6b0*/  ISETP.LT.AND P2, PT, R167, UR4, !P0 ;  /* 0x00000004a7007c0c */ /* 0x000fe2000c741270 */
[----:B------:R-:W-:Y:S01]  /*c6c0*/  ULDC UR4, c[0x0][0x22c] ;  /* 0x00008b0000047ab9 */ /* 0x000fe20000000800 */
[----:B------:R2:W-:Y:S01]  /*c6d0*/  @P3 STG.E.U16 desc[UR10][R2.64], R100 ;  /* 0x0000006402003986 */ /* 0x0005e2000c10150a */
[----:B------:R-:W4:Y:S03]  /*c6e0*/  LDC R10, c[0x0][0x248] ;  /* 0x00009200ff0a7b82 */ /* 0x000f260000000800 */
[----:B------:R1:W-:Y:S01]  /*c6f0*/  @P6 STG.E.U16 desc[UR10][R4.64], R101 ;  /* 0x0000006504006986 */ /* 0x0003e2000c10150a */
[----:B---3--:R-:W-:-:S04]  /*c700*/  LEA R6, P5, R9, R123, 0x1 ;  /* 0x0000007b09067211 */ /* 0x008fc800078a08ff */
[----:B------:R-:W3:Y:S01]  /*c710*/  LDC R15, c[0x0][0x248] ;  /* 0x00009200ff0f7b82 */ /* 0x000ee20000000800 */
[----:B--2---:R-:W-:Y:S02]  /*c720*/  LEA R2, P6, R8, R123, 0x1 ;  /* 0x0000007b08027211 */ /* 0x004fe400078c08ff */
[----:B------:R-:W-:-:S05]  /*c730*/  LEA.HI.X.SX32 R7, R9, R122, 0x1, P5 ;  /* 0x0000007a09077211 */ /* 0x000fca00028f0eff */
[----:B------:R-:W2:Y:S01]  /*c740*/  LDC R9, c[0x0][0x248] ;  /* 0x00009200ff097b82 */ /* 0x000ea20000000800 */
[----:B------:R-:W-:Y:S01]  /*c750*/  LEA.HI.X.SX32 R3, R8, R122, 0x1, P6 ;  /* 0x0000007a08037211 */ /* 0x000fe200030f0eff */
[----:B------:R-:W-:Y:S01]  /*c760*/  IMAD R8, R13, 0x2, R8 ;  /* 0x000000020d087824 */ /* 0x000fe200078e0208 */
[----:B------:R-:W-:Y:S01]  /*c770*/  ISETP.LT.AND P3, PT, R168, UR4, !P0 ;  /* 0x00000004a8007c0c */ /* 0x000fe2000c761270 */
[----:B------:R0:W-:Y:S01]  /*c780*/  @P4 STG.E.U16 desc[UR10][R6.64], R102 ;  /* 0x0000006606004986 */ /* 0x0001e2000c10150a */
[----:B------:R-:W-:-:S03]  /*c790*/  ULDC UR4, c[0x0][0x22c] ;  /* 0x00008b0000047ab9 */ /* 0x000fc60000000800 */
[----:B------:R4:W-:Y:S01]  /*c7a0*/  @P2 STG.E.U16 desc[UR10][R2.64], R103 ;  /* 0x0000006702002986 */ /* 0x0009e2000c10150a */
[----:B-1----:R-:W-:Y:S01]  /*c7b0*/  LEA R4, P2, R8, R123, 0x1 ;  /* 0x0000007b08047211 */ /* 0x002fe200078408ff */
[----:B------:R-:W1:Y:S01]  /*c7c0*/  LDC R13, c[0x0][0x248] ;  /* 0x00009200ff0d7b82 */ /* 0x000e620000000800 */
[----:B------:R-:W-:Y:S01]  /*c7d0*/  ISETP.LT.AND P5, PT, R169, UR4, !P0 ;  /* 0x00000004a9007c0c */ /* 0x000fe2000c7a1270 */
[----:B------:R-:W-:Y:S01]  /*c7e0*/  ULDC UR4, c[0x0][0x22c] ;  /* 0x00008b0000047ab9 */ /* 0x000fe20000000800 */
[----:B0-----:R-:W-:-:S05]  /*c7f0*/  IMAD R7, R11, 0x2, R8 ;  /* 0x000000020b077824 */ /* 0x001fca00078e0208 */
[----:B------:R-:W0:Y:S01]  /*c800*/  LDC R11, c[0x0][0x248] ;  /* 0x00009200ff0b7b82 */ /* 0x000e220000000800 */
[-C--:B------:R-:W-:Y:S01]  /*c810*/  LEA.HI.X.SX32 R5, R8, R122.reuse, 0x1, P2 ;  /* 0x0000007a08057211 */ /* 0x080fe200010f0eff */
[----:B------:R-:W-:Y:S01]  /*c820*/  IMAD R8, R12, 0x2, R7 ;  /* 0x000000020c087824 */ /* 0x000fe200078e0207 */
[----:B------:R-:W-:Y:S02]  /*c830*/  PRMT R100, R100, 0x7632, R100 ;  /* 0x0000763264647816 */ /* 0x000fe40000000064 */
[-C--:B------:R-:W-:Y:S02]  /*c840*/  LEA R6, P2, R7, R123.reuse, 0x1 ;  /* 0x0000007b07067211 */ /* 0x080fe400078408ff */
[----:B----4-:R-:W-:Y:S01]  /*c850*/  PRMT R3, R101, 0x7632, R3 ;  /* 0x0000763265037816 */ /* 0x010fe20000000003 */
[----:B------:R-:W-:Y:S01]  /*c860*/  @P3 STG.E.U16 desc[UR10][R4.64], R100 ;  /* 0x0000006404003986 */ /* 0x000fe2000c10150a */
[----:B------:R-:W-:Y:S01]  /*c870*/  LEA.HI.X.SX32 R7, R7, R122, 0x1, P2 ;  /* 0x0000007a07077211 */ /* 0x000fe200010f0eff */
[----:B------:R-:W4:Y:S01]  /*c880*/  LDC R12, c[0x0][0x248] ;  /* 0x00009200ff0c7b82 */ /* 0x000f220000000800 */
[----:B------:R-:W-:-:S02]  /*c890*/  LEA R2, P3, R8, R123, 0x1 ;  /* 0x0000007b08027211 */ /* 0x000fc400078608ff */
[----:B------:R-:W-:Y:S01]  /*c8a0*/  ISETP.LT.AND P6, PT, R170, UR4, !P0 ;  /* 0x00000004aa007c0c */ /* 0x000fe2000c7c1270 */
[----:B------:R3:W-:Y:S01]  /*c8b0*/  @P5 STG.E.U16 desc[UR10][R6.64], R3 ;  /* 0x0000000306005986 */ /* 0x0007e2000c10150a */
[----:B------:R-:W-:Y:S01]  /*c8c0*/  PRMT R102, R102, 0x7632, R102 ;  /* 0x0000763266667816 */ /* 0x000fe20000000066 */
[----:B------:R-:W-:Y:S01]  /*c8d0*/  ULDC UR4, c[0x0][0x22c] ;  /* 0x00008b0000047ab9 */ /* 0x000fe20000000800 */
[----:B---3--:R-:W-:Y:S01]  /*c8e0*/  LEA.HI.X.SX32 R3, R8, R122, 0x1, P3 ;  /* 0x0000007a08037211 */ /* 0x008fe200018f0eff */
[----:B--2---:R-:W-:Y:S02]  /*c8f0*/  IMAD R8, R9, 0x2, R8 ;  /* 0x0000000209087824 */ /* 0x004fe400078e0208 */
[----:B------:R-:W2:Y:S06]  /*c900*/  LDC R9, c[0x0][0x248] ;  /* 0x00009200ff097b82 */ /* 0x000eac0000000800 */
[----:B------:R3:W-:Y:S01]  /*c910*/  @P6 STG.E.U16 desc[UR10][R2.64], R102 ;  /* 0x0000006602006986 */ /* 0x0007e2000c10150a */
[----:B------:R-:W-:Y:S01]  /*c920*/  LEA R4, P6, R8, R123, 0x1 ;  /* 0x0000007b08047211 */ /* 0x000fe200078c08ff */
[----:B0-----:R-:W-:-:S03]  /*c930*/  IMAD R7, R11, 0x2, R8 ;  /* 0x000000020b077824 */ /* 0x001fc600078e0208 */
[-C--:B------:R-:W-:Y:S01]  /*c940*/  LEA.HI.X.SX32 R5, R8, R122.reuse, 0x1, P6 ;  /* 0x0000007a08057211 */ /* 0x080fe200030f0eff */
[----:B------:R-:W-:Y:S01]  /*c950*/  IMAD R8, R10, 0x2, R7 ;  /* 0x000000020a087824 */ /* 0x000fe200078e0207 */
[-C--:B------:R-:W-:Y:S01]  /*c960*/  LEA R6, P6, R7, R123.reuse, 0x1 ;  /* 0x0000007b07067211 */ /* 0x080fe200078c08ff */
[----:B------:R-:W0:Y:S01]  /*c970*/  LDC R11, c[0x0][0x248] ;  /* 0x00009200ff0b7b82 */ /* 0x000e220000000800 */
[----:B------:R-:W-:Y:S01]  /*c980*/  ISETP.LT.AND P4, PT, R171, UR5, !P0 ;  /* 0x00000005ab007c0c */ /* 0x000fe2000c781270 */
[----:B------:R-:W-:Y:S01]  /*c990*/  ULDC UR5, c[0x0][0x22c] ;  /* 0x00008b0000057ab9 */ /* 0x000fe20000000800 */
[-C--:B------:R-:W-:Y:S02]  /*c9a0*/  LEA.HI.X.SX32 R7, R7, R122.reuse, 0x1, P6 ;  /* 0x0000007a07077211 */ /* 0x080fe400030f0eff */
[----:B---3--:R-:W-:Y:S02]  /*c9b0*/  LEA R2, P6, R8, R123, 0x1 ;  /* 0x0000007b08027211 */ /* 0x008fe400078c08ff */
[----:B------:R-:W-:Y:S01]  /*c9c0*/  ISETP.LT.AND P2, PT, R172, UR4, !P0 ;  /* 0x00000004ac007c0c */ /* 0x000fe2000c741270 */
[----:B------:R-:W-:Y:S01]  /*c9d0*/  ULDC UR4, c[0x0][0x22c] ;  /* 0x00008b0000047ab9 */ /* 0x000fe20000000800 */
[----:B------:R-:W-:-:S02]  /*c9e0*/  LEA.HI.X.SX32 R3, R8, R122, 0x1, P6 ;  /* 0x0000007a08037211 */ /* 0x000fc400030f0eff */
[----:B------:R-:W-:Y:S01]  /*c9f0*/  PRMT R103, R103, 0x7632, R103 ;  /* 0x0000763267677816 */ /* 0x000fe20000000067 */
[----:B--2---:R-:W-:Y:S01]  /*ca00*/  IMAD R8, R9, 0x2, R8 ;  /* 0x0000000209087824 */ /* 0x004fe200078e0208 */
[----:B------:R-:W-:-:S03]  /*ca10*/  ISETP.LT.AND P3, PT, R173, UR4, !P0 ;  /* 0x00000004ad007c0c */ /* 0x000fc6000c761270 */
[----:B------:R2:W-:Y:S01]  /*ca20*/  @P4 STG.E.U16 desc[UR10][R4.64], R103 ;  /* 0x0000006704004986 */ /* 0x0005e2000c10150a */
[----:B------:R-:W-:Y:S01]  /*ca30*/  ULDC UR4, c[0x0][0x22c] ;  /* 0x00008b0000047ab9 */ /* 0x000fe20000000800 */
[----:B-1----:R-:W-:Y:S02]  /*ca40*/  IMAD R9, R13, 0x2, R8 ;  /* 0x000000020d097824 */ /* 0x002fe400078e0208 */
[----:B------:R-:W1:Y:S01]  /*ca50*/  LDC R13, c[0x0][0x248] ;  /* 0x00009200ff0d7b82 */ /* 0x000e620000000800 */
[----:B------:R-:W-:Y:S01]  /*ca60*/  ISETP.LT.AND P5, PT, R174, UR4, !P0 ;  /* 0x00000004ae007c0c */ /* 0x000fe2000c7a1270 */
[----:B------:R-:W-:Y:S01]  /*ca70*/  ULDC UR4, c[0x0][0x22c] ;  /* 0x00008b0000047ab9 */ /* 0x000fe20000000800 */
[----:B------:R4:W-:Y:S01]  /*ca80*/  @P2 STG.E.U16 desc[UR10][R6.64], R104 ;  /* 0x0000006806002986 */ /* 0x0009e2000c10150a */
[C---:B--2---:R-:W-:Y:S02]  /*ca90*/  LEA R4, P6, R8.reuse, R123, 0x1 ;  /* 0x0000007b08047211 */ /* 0x044fe400078c08ff */
[----:B------:R-:W-:Y:S01]  /*caa0*/  ISETP.LT.AND P4, PT, R175, UR4, !P0 ;  /* 0x00000004af007c0c */ /* 0x000fe2000c781270 */
[----:B------:R-:W-:Y:S01]  /*cab0*/  ULDC UR4, c[0x0][0x22c] ;  /* 0x00008b0000047ab9 */ /* 0x000fe20000000800 */
[----:B------:R-:W-:-:S02]  /*cac0*/  LEA.HI.X.SX32 R5, R8, R122, 0x1, P6 ;  /* 0x0000007a08057211 */ /* 0x000fc400030f0eff */
[CC--:B------:R-:W-:Y:S01]  /*cad0*/  LEA R8, P6, R9.reuse, R123.reuse, 0x1 ;  /* 0x0000007b09087211 */ /* 0x0c0fe200078c08ff */
[----:B----4-:R-:W-:Y:S01]  /*cae0*/  IMAD R6, R12, 0x2, R9 ;  /* 0x000000020c067824 */ /* 0x010fe200078e0209 */
[----:B------:R-:W-:Y:S01]  /*caf0*/  ISETP.LT.AND P2, PT, R176, UR4, !P0 ;  /* 0x00000004b0007c0c */ /* 0x000fe2000c741270 */
[----:B------:R2:W-:Y:S01]  /*cb00*/  @P3 STG.E.U16 desc[UR10][R2.64], R105 ;  /* 0x0000006902003986 */ /* 0x0005e2000c10150a */
[----:B------:R-:W-:Y:S01]  /*cb10*/  LEA.HI.X.SX32 R9, R9, R122, 0x1, P6 ;  /* 0x0000007a09097211 */ /* 0x000fe200030f0eff */
[----:B0-----:R-:W-:Y:S01]  /*cb20*/  IMAD R10, R11, 0x2, R6 ;  /* 0x000000020b0a7824 */ /* 0x001fe200078e0206 */
[----:B------:R-:W-:Y:S01]  /*cb30*/  ULDC UR4, c[0x0][0x22c] ;  /* 0x00008b0000047ab9 */ /* 0x000fe20000000800 */
[----:B------:R-:W0:Y:S01]  /*cb40*/  LDC R11, c[0x0][0x248] ;  /* 0x00009200ff0b7b82 */ /* 0x000e220000000800 */
[----:B------:R-:W-:Y:S02]  /*cb50*/  ISETP.LT.AND P3, PT, R177, UR4, !P0 ;  /* 0x00000004b1007c0c */ /* 0x000fe4000c761270 */
[----:B------:R-:W-:Y:S01]  /*cb60*/  PRMT R104, R104, 0x7632, R104 ;  /* 0x0000763268687816 */ /* 0x000fe20000000068 */
[----:B------:R-:W-:Y:S01]  /*cb70*/  @P5 STG.E.U16 desc[UR10][R4.64], R106 ;  /* 0x0000006a04005986 */ /* 0x000fe2000c10150a */
[----:B------:R-:W-:Y:S01]  /*cb80*/  ULDC UR4, c[0x0][0x22c] ;  /* 0x00008b0000047ab9 */ /* 0x000fe20000000800 */
[----:B--2---:R-:W-:-:S02]  /*cb90*/  LEA R2, P6, R6, R123, 0x1 ;  /* 0x0000007b06027211 */ /* 0x004fc400078c08ff */
[----:B------:R-:W2:Y:S02]  /*cba0*/  LDC R12, c[0x0][0x248] ;  /* 0x00009200ff0c7b82 */ /* 0x000ea40000000800 */
[-C--:B------:R-:W-:Y:S02]  /*cbb0*/  LEA.HI.X.SX32 R3, R6, R122.reuse, 0x1, P6 ;  /* 0x0000007a06037211 */ /* 0x080fe400030f0eff */
[C---:B------:R-:W-:Y:S01]  /*cbc0*/  LEA R6, P6, R10.reuse, R123, 0x1 ;  /* 0x0000007b0a067211 */ /* 0x040fe200078c08ff */
[----:B------:R3:W-:Y:S03]  /*cbd0*/  @P4 STG.E.U16 desc[UR10][R8.64], R107 ;  /* 0x0000006b08004986 */ /* 0x0007e6000c10150a */
[----:B------:R-:W-:Y:S01]  /*cbe0*/  LEA.HI.X.SX32 R7, R10, R122, 0x1, P6 ;  /* 0x0000007a0a077211 */ /* 0x000fe200030f0eff */
[----:B-1----:R-:W-:Y:S01]  /*cbf0*/  IMAD R10, R13, 0x2, R10 ;  /* 0x000000020d0a7824 */ /* 0x002fe200078e020a */
[----:B------:R1:W-:Y:S01]  /*cc00*/  @P2 STG.E.U16 desc[UR10][R2.64], R104 ;  /* 0x0000006802002986 */ /* 0x0003e2000c10150a */
[----:B------:R-:W-:Y:S01]  /*cc10*/  ISETP.LT.AND P5, PT, R178, UR4, !P0 ;  /* 0x00000004b2007c0c */ /* 0x000fe2000c7a1270 */
[----:B------:R-:W-:Y:S01]  /*cc20*/  ULDC UR4, c[0x0][0x22c] ;  /* 0x00008b0000047ab9 */ /* 0x000fe20000000800 */
[----:B------:R-:W4:Y:S01]  /*cc30*/  LDC R13, c[0x0][0x248] ;  /* 0x00009200ff0d7b82 */ /* 0x000f220000000800 */
[----:B------:R-:W-:Y:S01]  /*cc40*/  ISETP.LT.AND P4, PT, R179, UR4, !P0 ;  /* 0x00000004b3007c0c */ /* 0x000fe2000c781270 */
[----:B------:R-:W-:Y:S01]  /*cc50*/  ULDC UR4, c[0x0][0x22c] ;  /* 0x00008b0000047ab9 */ /* 0x000fe20000000800 */
[----:B---3--:R-:W-:Y:S01]  /*cc60*/  IMAD R8, R15, 0x2, R10 ;  /* 0x000000020f087824 */ /* 0x008fe200078e020a */
[----:B------:R-:W-:-:S04]  /*cc70*/  PRMT R106, R106, 0x7632, R106 ;  /* 0x000076326a6a7816 */ /* 0x000fc8000000006a */
[----:B------:R-:W3:Y:S01]  /*cc80*/  LDC R15, c[0x0][0x248] ;  /* 0x00009200ff0f7b82 */ /* 0x000ee20000000800 */
[----:B-1----:R-:W-:Y:S02]  /*cc90*/  PRMT R3, R105, 0x7632, R3 ;  /* 0x0000763269037816 */ /* 0x002fe40000000003 */
[----:B------:R-:W-:-:S03]  /*cca0*/  LEA R2, P6, R8, R123, 0x1 ;  /* 0x0000007b08027211 */ /* 0x000fc600078c08ff */
[----:B------:R1:W-:Y:S01]  /*ccb0*/  @P3 STG.E.U16 desc[UR10][R6.64], R3 ;  /* 0x0000000306003986 */ /* 0x0003e2000c10150a */
[C---:B------:R-:W-:Y:S02]  /*ccc0*/  LEA R4, P3, R10.reuse, R123, 0x1 ;  /* 0x0000007b0a047211 */ /* 0x040fe400078608ff */
[----:B------:R-:W-:Y:S02]  /*ccd0*/  PRMT R107, R107, 0x7632, R107 ;  /* 0x000076326b6b7816 */ /* 0x000fe4000000006b */
[-C--:B------:R-:W-:Y:S02]  /*cce0*/  LEA.HI.X.SX32 R5, R10, R122.reuse, 0x1, P3 ;  /* 0x0000007a0a057211 */ /* 0x080fe400018f0eff */
[----:B-1----:R-:W-:Y:S01]  /*ccf0*/  LEA.HI.X.SX32 R3, R8, R122, 0x1, P6 ;  /* 0x0000007a08037211 */ /* 0x002fe200030f0eff */
[----:B0-----:R-:W-:Y:S02]  /*cd00*/  IMAD R8, R11, 0x2, R8 ;  /* 0x000000020b087824 */ /* 0x001fe400078e0208 */
[----:B------:R-:W-:Y:S02]  /*cd10*/  @P5 STG.E.U16 desc[UR10][R4.64], R106 ;  /* 0x0000006a04005986 */ /* 0x000fe4000c10150a */
[----:B------:R-:W-:-:S02]  /*cd20*/  IMAD R10, R17, 0x2, R8 ;  /* 0x00000002110a7824 */ /* 0x000fc400078e0208 */
[----:B------:R0:W-:Y:S01]  /*cd30*/  @P4 STG.E.U16 desc[UR10][R2.64], R107 ;  /* 0x0000006b02004986 */ /* 0x0001e2000c10150a */
[-C--:B------:R-:W-:Y:S01]  /*cd40*/  LEA R6, P4, R8, R123.reuse, 0x1 ;  /* 0x0000007b08067211 */ /* 0x080fe200078808ff */
[----:B------:R-:W1:Y:S01]  /*cd50*/  LDC R17, c[0x0][0x248] ;  /* 0x00009200ff117b82 */ /* 0x000e620000000800 */
[----:B------:R-:W-:Y:S01]  /*cd60*/  ISETP.LT.AND P2, PT, R182, UR4, !P0 ;  /* 0x00000004b6007c0c */ /* 0x000fe2000c741270 */
[----:B------:R-:W-:Y:S01]  /*cd70*/  ULDC UR4, c[0x0][0x22c] ;  /* 0x00008b0000047ab9 */ /* 0x000fe20000000800 */
[----:B------:R-:W-:Y:S02]  /*cd80*/  LEA.HI.X.SX32 R7, R8, R122, 0x1, P4 ;  /* 0x0000007a08077211 */ /* 0x000fe400020f0eff */
[----:B------:R-:W-:-:S04]  /*cd90*/  LEA R8, P6, R10, R123, 0x1 ;  /* 0x0000007b0a087211 */ /* 0x000fc800078c08ff */
[----:B------:R-:W-:Y:S01]  /*cda0*/  LEA.HI.X.SX32 R9, R10, R122, 0x1, P6 ;  /* 0x0000007a0a097211 */ /* 0x000fe200030f0eff */
[----:B----4-:R-:W-:Y:S01]  /*cdb0*/  IMAD R10, R13, 0x2, R10 ;  /* 0x000000020d0a7824 */ /* 0x010fe200078e020a */
[----:B------:R-:W-:Y:S01]  /*cdc0*/  ISETP.LT.AND P3, PT, R183, UR4, !P0 ;  /* 0x00000004b7007c0c */ /* 0x000fe2000c761270 */
[----:B------:R-:W-:Y:S02]  /*cdd0*/  ULDC UR4, c[0x0][0x22c] ;  /* 0x00008b0000047ab9 */ /* 0x000fe40000000800 */
[----:B---3--:R-:W-:Y:S01]  /*cde0*/  IMAD R11, R15, 0x2, R10 ;  /* 0x000000020f0b7824 */ /* 0x008fe200078e020a */
[----:B------:R-:W-:Y:S01]  /*cdf0*/  ISETP.LT.AND P5, PT, R186, UR4, !P0 ;  /* 0x00000004ba007c0c */ /* 0x000fe2000c7a1270 */
[----:B------:R-:W-:Y:S01]  /*ce00*/  @P2 STG.E.U16 desc[UR10][R6.64], R108 ;  /* 0x0000006c06002986 */ /* 0x000fe2000c10150a */
[----:B------:R-:W-:Y:S01]  /*ce10*/  ISETP.LT.AND P4, PT, R187, UR5, !P0 ;  /* 0x00000005bb007c0c */ /* 0x000fe2000c781270 */
[----:B------:R-:W-:Y:S01]  /*ce20*/  ULDC UR4, c[0x0][0x22c] ;  /* 0x00008b0000047ab9 */ /* 0x000fe20000000800 */
[-C--:B0-----:R-:W-:Y:S01]  /*ce30*/  LEA R2, P2, R10, R123.reuse, 0x1 ;  /* 0x0000007b0a027211 */ /* 0x081fe200078408ff */
[----:B------:R-:W-:Y:S01]  /*ce40*/  ULDC UR5, c[0x0][0x22c] ;  /* 0x00008b0000057ab9 */ /* 0x000fe20000000800 */
[----:B------:R-:W-:-:S02]  /*ce50*/  LEA R4, P6, R11, R123, 0x1 ;  /* 0x0000007b0b047211 */ /* 0x000fc400078c08ff */
[-C--:B------:R-:W-:Y:S02]  /*ce60*/  LEA.HI.X.SX32 R3, R10, R122.reuse, 0x1, P2 ;  /* 0x0000007a0a037211 */ /* 0x080fe400010f0eff */
[----:B------:R-:W-:Y:S01]  /*ce70*/  LEA.HI.X.SX32 R5, R11, R122, 0x1, P6 ;  /* 0x0000007a0b057211 */ /* 0x000fe200030f0eff */
[----:B--2---:R-:W-:Y:S01]  /*ce80*/  IMAD R11, R12, 0x2, R11 ;  /* 0x000000020c0b7824 */ /* 0x004fe200078e020b */
[----:B------:R-:W0:Y:S01]  /*ce90*/  LDC R10, c[0x0][0x248] ;  /* 0x00009200ff0a7b82 */ /* 0x000e220000000800 */
[----:B------:R2:W-:Y:S01]  /*cea0*/  @P3 STG.E.U16 desc[UR10][R8.64], R109 ;  /* 0x0000006d08003986 */ /* 0x0005e2000c10150a */
[----:B------:R-:W-:Y:S01]  /*ceb0*/  ISETP.LT.AND P3, PT, R190, UR4, !P0 ;  /* 0x00000004be007c0c */ /* 0x000fe2000c761270 */
[----:B------:R-:W-:Y:S02]  /*cec0*/  ULDC UR4, c[0x0][0x22c] ;  /* 0x00008b0000047ab9 */ /* 0x000fe40000000800 */
[----:B------:R3:W-:Y:S04]  /*ced0*/  @P5 STG.E.U16 desc[UR10][R2.64], R110 ;  /* 0x0000006e02005986 */ /* 0x0007e8000c10150a */
[----:B------:R-:W-:Y:S01]  /*cee0*/  @P4 STG.E.U16 desc[UR10][R4.64], R111 ;  /* 0x0000006f04004986 */ /* 0x000fe2000c10150a */
[----:B--2---:R-:W-:-:S03]  /*cef0*/  IMAD R8, R16, 0x2, R11 ;  /* 0x0000000210087824 */ /* 0x004fc600078e020b */
[----:B------:R-:W2:Y:S01]  /*cf00*/  LDS.128 R12, [R207+UR8] ;  /* 0x00000008cf0c7984 */ /* 0x000ea20008000c00 */
[----:B------:R-:W4:Y:S01]  /*cf10*/  LDC R16, c[0x0][0x248] ;  /* 0x00009200ff107b82 */ /* 0x000f220000000800 */
[CC--:B------:R-:W-:Y:S02]  /*cf20*/  LEA R6, P4, R11.reuse, R123.reuse, 0x1 ;  /* 0x0000007b0b067211 */ /* 0x0c0fe400078808ff */
[----:B---3--:R-:W-:Y:S02]  /*cf30*/  PRMT R3, R108, 0x7632, R3 ;  /* 0x000076326c037816 */ /* 0x008fe40000000003 */
[----:B------:R-:W-:Y:S01]  /*cf40*/  LEA.HI.X.SX32 R7, R11, R122, 0x1, P4 ;  /* 0x0000007a0b077211 */ /* 0x000fe200020f0eff */
[----:B-1----:R-:W-:Y:S01]  /*cf50*/  IMAD R9, R17, 0x2, R8 ;  /* 0x0000000211097824 */ /* 0x002fe200078e0208 */
[----:B------:R-:W-:Y:S01]  /*cf60*/  LEA R2, P6, R8, R123, 0x1 ;  /* 0x0000007b08027211 */ /* 0x000fe200078c08ff */
[----:B------:R-:W1:Y:S02]  /*cf70*/  LDC R11, c[0x0][0x248] ;  /* 0x00009200ff0b7b82 */ /* 0x000e640000000800 */
[----:B------:R3:W-:Y:S01]  /*cf80*/  @P3 STG.E.U16 desc[UR10][R6.64], R3 ;  /* 0x0000000306003986 */ /* 0x0007e2000c10150a */
[----:B------:R-:W-:-:S05]  /*cf90*/  ISETP.LT.AND P2, PT, R191, UR5, !P0 ;  /* 0x00000005bf007c0c */ /* 0x000fca000c741270 */
[----:B------:R-:W2:Y:S01]  /*cfa0*/  LDC R17, c[0x0][0x248] ;  /* 0x00009200ff117b82 */ /* 0x000ea20000000800 */
[----:B---3--:R-:W-:Y:S02]  /*cfb0*/  LEA.HI.X.SX32 R3, R8, R122, 0x1, P6 ;  /* 0x0000007a08037211 */ /* 0x008fe400030f0eff */
[----:B------:R-:W-:-:S04]  /*cfc0*/  LEA R4, P6, R9, R123, 0x1 ;  /* 0x0000007b09047211 */ /* 0x000fc800078c08ff */
[-C--:B------:R-:W-:Y:S01]  /*cfd0*/  LEA.HI.X.SX32 R5, R9, R122.reuse, 0x1, P6 ;  /* 0x0000007a09057211 */ /* 0x080fe200030f0eff */
[----:B0-----:R-:W-:Y:S02]  /*cfe0*/  IMAD R9, R10, 0x2, R9 ;  /* 0x000000020a097824 */ /* 0x001fe400078e0209 */
[----:B------:R-:W0:Y:S01]  /*cff0*/  LDC R10, c[0x0][0x248] ;  /* 0x00009200ff0a7b82 */ /* 0x000e220000000800 */
[----:B------:R-:W-:Y:S01]  /*d000*/  PRMT R109, R109, 0x7632, R109 ;  /* 0x000076326d6d7816 */ /* 0x000fe2000000006d */
[----:B----4-:R-:W-:Y:S01]  /*d010*/  IMAD R8, R16, 0x2, R9 ;  /* 0x0000000210087824 */ /* 0x010fe200078e0209 */
[----:B------:R-:W-:Y:S02]  /*d020*/  LEA R6, P6, R9, R123, 0x1 ;  /* 0x0000007b09067211 */ /* 0x000fe400078c08ff */
[----:B------:R-:W-:Y:S01]  /*d030*/  ISETP.LT.AND P5, PT, R194, UR4, !P0 ;  /* 0x00000004c2007c0c */ /* 0x000fe2000c7a1270 */
[----:B------:R-:W-:Y:S02]  /*d040*/  ULDC UR4, c[0x0][0x22c] ;  /* 0x00008b0000047ab9 */ /* 0x000fe40000000800 */
[----:B------:R-:W3:Y:S01]  /*d050*/  LDC R16, c[0x0][0x248] ;  /* 0x00009200ff107b82 */ /* 0x000ee20000000800 */
[----:B------:R-:W-:Y:S01]  /*d060*/  ISETP.LT.AND P4, PT, R195, UR4, !P0 ;  /* 0x00000004c3007c0c */ /* 0x000fe2000c781270 */
[----:B------:R4:W-:Y:S01]  /*d070*/  @P2 STG.E.U16 desc[UR10][R2.64], R109 ;  /* 0x0000006d02002986 */ /* 0x0009e2000c10150a */
[----:B------:R-:W-:Y:S01]  /*d080*/  LEA.HI.X.SX32 R7, R9, R122, 0x1, P6 ;  /* 0x0000007a09077211 */ /* 0x000fe200030f0eff */
[----:B------:R-:W-:-:S02]  /*d090*/  ULDC UR4, c[0x0][0x22c] ;  /* 0x00008b0000047ab9 */ /* 0x000fc40000000800 */
[----:B------:R-:W-:Y:S01]  /*d0a0*/  ISETP.LT.AND P3, PT, R198, UR4, !P0 ;  /* 0x00000004c6007c0c */ /* 0x000fe2000c761270 */
[----:B------:R-:W-:Y:S01]  /*d0b0*/  ULDC UR4, c[0x0][0x22c] ;  /* 0x00008b0000047ab9 */ /* 0x000fe20000000800 */
[----:B------:R-:W-:Y:S02]  /*d0c0*/  PRMT R110, R110, 0x7632, R110 ;  /* 0x000076326e6e7816 */ /* 0x000fe4000000006e */
[----:B----4-:R-:W-:-:S04]  /*d0d0*/  LEA R2, P6, R8, R123, 0x1 ;  /* 0x0000007b08027211 */ /* 0x010fc800078c08ff */
[----:B------:R-:W-:Y:S01]  /*d0e0*/  LEA.HI.X.SX32 R3, R8, R122, 0x1, P6 ;  /* 0x0000007a08037211 */ /* 0x000fe200030f0eff */
[----:B-1----:R-:W-:Y:S02]  /*d0f0*/  IMAD R8, R11, 0x2, R8 ;  /* 0x000000020b087824 */ /* 0x002fe400078e0208 */
[----:B------:R-:W1:Y:S01]  /*d100*/  LDC R11, c[0x0][0x248] ;  /* 0x00009200ff0b7b82 */ /* 0x000e620000000800 */
[----:B------:R-:W-:Y:S01]  /*d110*/  ISETP.LT.AND P2, PT, R199, UR4, !P0 ;  /* 0x00000004c7007c0c */ /* 0x000fe2000c741270 */
[----:B------:R4:W-:Y:S01]  /*d120*/  @P5 STG.E.U16 desc[UR10][R4.64], R110 ;  /* 0x0000006e04005986 */ /* 0x0009e2000c10150a */
[----:B------:R-:W-:Y:S01]  /*d130*/  ULDC UR4, c[0x0][0x22c] ;  /* 0x00008b0000047ab9 */ /* 0x000fe20000000800 */
[----:B------:R-:W-:Y:S01]  /*d140*/  PRMT R111, R111, 0x7632, R111 ;  /* 0x000076326f6f7816 */ /* 0x000fe2000000006f */
[----:B--2---:R-:W-:Y:S01]  /*d150*/  IMAD R9, R17, 0x2, R8 ;  /* 0x0000000211097824 */ /* 0x004fe200078e0208 */
[----:B------:R-:W-:Y:S01]  /*d160*/  ISETP.LT.AND P5, PT, R203, UR4, !P0 ;  /* 0x00000004cb007c0c */ /* 0x000fe2000c7a1270 */
[----:B------:R-:W-:Y:S01]  /*d170*/  ULDC UR4, c[0x0][0x22c] ;  /* 0x00008b0000047ab9 */ /* 0x000fe20000000800 */
[----:B------:R-:W2:Y:S01]  /*d180*/  LDC R17, c[0x0][0x248] ;  /* 0x00009200ff117b82 */ /* 0x000ea20000000800 */
[----:B------:R0:W-:Y:S01]  /*d190*/  @P4 STG.E.U16 desc[UR10][R6.64], R111 ;  /* 0x0000006f06004986 */ /* 0x0001e2000c10150a */
[----:B----4-:R-:W-:-:S03]  /*d1a0*/  LEA R4, P6, R8, R123, 0x1 ;  /* 0x0000007b08047211 */ /* 0x010fc600078c08ff */
[----:B------:R4:W-:Y:S01]  /*d1b0*/  @P3 STG.E.U16 desc[UR10][R2.64], R12 ;  /* 0x0000000c02003986 */ /* 0x0009e2000c10150a */
[----:B------:R-:W-:Y:S01]  /*d1c0*/  ISETP.LT.AND P4, PT, R204, UR4, !P0 ;  /* 0x00000004cc007c0c */ /* 0x000fe2000c781270 */
[----:B------:R-:W-:Y:S01]  /*d1d0*/  ULDC UR4, c[0x0][0x22c] ;  /* 0x00008b0000047ab9 */ /* 0x000fe20000000800 */
[-C--:B------:R-:W-:Y:S02]  /*d1e0*/  LEA.HI.X.SX32 R5, R8, R122.reuse, 0x1, P6 ;  /* 0x0000007a08057211 */ /* 0x080fe400030f0eff */
[-C--:B0-----:R-:W-:Y:S02]  /*d1f0*/  LEA R6, P6, R9, R123.reuse, 0x1 ;  /* 0x0000007b09067211 */ /* 0x081fe400078c08ff */
[----:B------:R-:W-:Y:S01]  /*d200*/  ISETP.LT.AND P3, PT, R205, UR4, !P0 ;  /* 0x00000004cd007c0c */ /* 0x000fe2000c761270 */
[----:B------:R-:W-:Y:S01]  /*d210*/  ULDC UR4, c[0x0][0x22c] ;  /* 0x00008b0000047ab9 */ /* 0x000fe20000000800 */
[----:B----4-:R-:W-:Y:S01]  /*d220*/  IMAD R3, R10, 0x2, R9 ;  /* 0x000000020a037824 */ /* 0x010fe200078e0209 */
[----:B------:R-:W-:Y:S01]  /*d230*/  LEA.HI.X.SX32 R7, R9, R122, 0x1, P6 ;  /* 0x0000007a09077211 */ /* 0x000fe200030f0eff */
[----:B------:R0:W-:Y:S02]  /*d240*/  @P2 STG.E.U16 desc[UR10][R4.64], R13 ;  /* 0x0000000d04002986 */ /* 0x0001e4000c10150a */
[----:B---3--:R-:W-:Y:S01]  /*d250*/  IMAD R9, R16, 0x2, R3 ;  /* 0x0000000210097824 */ /* 0x008fe200078e0203 */
[----:B------:R-:W-:Y:S01]  /*d260*/  ISETP.LT.AND P2, PT, R206, UR4, !P0 ;  /* 0x00000004ce007c0c */ /* 0x000fe2000c741270 */
[----:B------:R-:W-:Y:S01]  /*d270*/  ULDC UR4, c[0x0][0x22c] ;  /* 0x00008b0000047ab9 */ /* 0x000fe20000000800 */
[-C--:B------:R-:W-:Y:S01]  /*d280*/  LEA R2, P6, R3, R123.reuse, 0x1 ;  /* 0x0000007b03027211 */ /* 0x080fe200078c08ff */
[----:B------:R3:W-:Y:S01]  /*d290*/  @P5 STG.E.U16 desc[UR10][R6.64], R14 ;  /* 0x0000000e06005986 */ /* 0x0007e2000c10150a */
[----:B------:R-:W-:-:S02]  /*d2a0*/  LEA R8, P5, R9, R123, 0x1 ;  /* 0x0000007b09087211 */ /* 0x000fc400078a08ff */
[----:B------:R-:W-:Y:S01]  /*d2b0*/  ISETP.LT.AND P0, PT, R0, UR4, !P0 ;  /* 0x0000000400007c0c */ /* 0x000fe2000c701270 */
[----:B------:R-:W-:Y:S01]  /*d2c0*/  IMAD R0, R18, 0x2, R9 ;  /* 0x0000000212007824 */ /* 0x000fe200078e0209 */
[-C--:B------:R-:W-:Y:S02]  /*d2d0*/  LEA.HI.X.SX32 R3, R3, R122.reuse, 0x1, P6 ;  /* 0x0000007a03037211 */ /* 0x080fe400030f0eff */
[----:B------:R-:W-:Y:S01]  /*d2e0*/  PRMT R12, R12, 0x7632, R12 ;  /* 0x000076320c0c7816 */ /* 0x000fe2000000000c */
[----:B-1----:R-:W-:Y:S01]  /*d2f0*/  IMAD R10, R11, 0x2, R0 ;  /* 0x000000020b0a7824 */ /* 0x002fe200078e0200 */
[----:B------:R-:W-:Y:S01]  /*d300*/  LEA.HI.X.SX32 R9, R9, R122, 0x1, P5 ;  /* 0x0000007a09097211 */ /* 0x000fe200028f0eff */
[----:B------:R1:W-:Y:S01]  /*d310*/  @P4 STG.E.U16 desc[UR10][R2.64], R15 ;  /* 0x0000000f02004986 */ /* 0x0003e2000c10150a */
[----:B0-----:R-:W-:-:S03]  /*d320*/  LEA R4, P4, R0, R123, 0x1 ;  /* 0x0000007b00047211 */ /* 0x001fc600078808ff */
[----:B------:R0:W-:Y:S01]  /*d330*/  @P3 STG.E.U16 desc[UR10][R8.64], R12 ;  /* 0x0000000c08003986 */ /* 0x0001e2000c10150a */
[-C--:B---3--:R-:W-:Y:S01]  /*d340*/  LEA R6, P3, R10, R123.reuse, 0x1 ;  /* 0x0000007b0a067211 */ /* 0x088fe200078608ff */
[----:B--2---:R-:W-:Y:S01]  /*d350*/  IMAD R11, R17, 0x2, R10 ;  /* 0x00000002110b7824 */ /* 0x004fe200078e020a */
[-C--:B------:R-:W-:Y:S02]  /*d360*/  LEA.HI.X.SX32 R5, R0, R122.reuse, 0x1, P4 ;  /* 0x0000007a00057211 */ /* 0x080fe400020f0eff */
[----:B------:R-:W-:Y:S02]  /*d370*/  PRMT R13, R13, 0x7632, R13 ;  /* 0x000076320d0d7816 */ /* 0x000fe4000000000d */
[----:B------:R-:W-:Y:S02]  /*d380*/  LEA.HI.X.SX32 R7, R10, R122, 0x1, P3 ;  /* 0x0000007a0a077211 */ /* 0x000fe400018f0eff */
[----:B-1----:R-:W-:Y:S01]  /*d390*/  PRMT R3, R14, 0x7632, R3 ;  /* 0x000076320e037816 */ /* 0x002fe20000000003 */
[----:B------:R0:W-:Y:S01]  /*d3a0*/  @P2 STG.E.U16 desc[UR10][R4.64], R13 ;  /* 0x0000000d04002986 */ /* 0x0001e2000c10150a */
[----:B------:R-:W-:-:S03]  /*d3b0*/  LEA R10, P3, R11, R123, 0x1 ;  /* 0x0000007b0b0a7211 */ /* 0x000fc600078608ff */
[----:B------:R0:W-:Y:S01]  /*d3c0*/  @P0 STG.E.U16 desc[UR10][R6.64], R3 ;  /* 0x0000000306000986 */ /* 0x0001e2000c10150a */
[----:B------:R-:W-:Y:S01]  /*d3d0*/  LEA.HI.X.SX32 R11, R11, R122, 0x1, P3 ;  /* 0x0000007a0b0b7211 */ /* 0x000fe200018f0eff */
[----:B------:R-:W-:Y:S08]  /*d3e0*/  @!P1 EXIT ;  /* 0x000000000000994d */ /* 0x000ff00003800000 */
[----:B0-----:R-:W-:-:S05]  /*d3f0*/  PRMT R5, R15, 0x7632, R5 ;  /* 0x000076320f057816 */ /* 0x001fca0000000005 */
[----:B------:R-:W-:Y:S01]  /*d400*/  STG.E.U16 desc[UR10][R10.64], R5 ;  /* 0x000000050a007986 */ /* 0x000fe2000c10150a */
[----:B------:R-:W-:Y:S05]  /*d410*/  EXIT ;  /* 0x000000000000794d */ /* 0x000fea0003800000 */
.L_x_2:
[----:B------:R-:W-:-:S00]  /*d420*/  BRA `(.L_x_2) ;  /* 0xfffffffc00fc7947 */ /* 0x000fc0000383ffff */
[----:B------:R-:W-:-:S00]  /*d430*/  NOP ;  /* 0x0000000000007918 */ /* 0x000fc00000000000 */
        /* <DEDUP_REMOVED lines=12> */
.L_x_3:


//--------------------- .nv.shared.matmul_kernel  --------------------------
	.section	.nv.shared.matmul_kernel,"aw",@nobits
	.sectionflags	@""
	.align	16
	.zero		1024


//--------------------- .nv.shared.reserved.0     --------------------------
	.section	.nv.shared.reserved.0,"aw",@nobits
	.weak		__nv_reservedSMEM_offset_0_alias
	.size		__nv_reservedSMEM_offset_0_alias, 0, 0
	.other		__nv_reservedSMEM_offset_0_alias,@"STO_CUDA_RESERVED_SHARED STV_DEFAULT"
__nv_reservedSMEM_offset_0_alias:
	.zero		0


//--------------------- .nv.constant0.matmul_kernel --------------------------
	.section	.nv.constant0.matmul_kernel,"a",@progbits
	.sectionflags	@""
	.align	4
.nv.constant0.matmul_kernel:
	.zero		608


//--------------------- SYMBOLS --------------------------

	.type		.nv.reservedSmem.offset0,@object
	.size		.nv.reservedSmem.offset0,0x4
